//
// Generated by NVIDIA NVVM Compiler
//
// Compiler Build ID: CL-36424714
// Cuda compilation tools, release 13.0, V13.0.88
// Based on NVVM 20.0.0
//

.version 9.0
.target sm_100
.address_size 64

	// .globl	_Z12setup_kernelP17curandStateXORWOW
.global .align 4 .b8 precalc_xorwow_matrix[102400];
.global .align 4 .b8 precalc_xorwow_offset_matrix[102400];
.global .align 4 .b8 mrg32k3aM1[2304];
.global .align 4 .b8 mrg32k3aM2[2304];
.global .align 4 .b8 mrg32k3aM1SubSeq[2016];
.global .align 4 .b8 mrg32k3aM2SubSeq[2016];
.global .align 4 .b8 mrg32k3aM1Seq[2304];
.global .align 4 .b8 mrg32k3aM2Seq[2304];
.const .align 8 .b8 __cr_lgamma_table[72];
.const .align 4 .b8 d_positions[20];
.const .align 1 .b8 d_remaining_dice[5];
.const .align 4 .b8 d_stack[20];
.const .align 4 .u32 local_runs;
// _ZZ12camel_up_simIyEvP17curandStateXORWOWPT_S2_E14shared_results has been demoted

.visible .entry _Z12setup_kernelP17curandStateXORWOW(
	.param .u64 .ptr .align 1 _Z12setup_kernelP17curandStateXORWOW_param_0
)
{
	.reg .pred 	%p<24>;
	.reg .b32 	%r<413>;
	.reg .b64 	%rd<20>;

	ld.param.u64 	%rd9, [_Z12setup_kernelP17curandStateXORWOW_param_0];
	cvta.to.global.u64 	%rd10, %rd9;
	mov.u32 	%r182, %tid.x;
	mov.u32 	%r183, %ntid.x;
	mov.u32 	%r184, %ctaid.x;
	mad.lo.s32 	%r185, %r183, %r184, %r182;
	// begin inline asm
	mov.u64 	%rd8, %clock64;
	// end inline asm
	cvt.s64.s32 	%rd19, %r185;
	add.s64 	%rd11, %rd8, %rd19;
	mul.wide.s32 	%rd12, %r185, 48;
	add.s64 	%rd2, %rd10, %rd12;
	cvt.u32.u64 	%r186, %rd11;
	xor.b32  	%r187, %r186, -1429050551;
	mul.lo.s32 	%r188, %r187, 1099087573;
	{ .reg .b32 tmp; mov.b64 {tmp, %r189}, %rd11; }
	xor.b32  	%r190, %r189, -136515619;
	mul.lo.s32 	%r191, %r190, -1703105765;
	add.s32 	%r192, %r188, %r191;
	add.s32 	%r193, %r192, 6615241;
	add.s32 	%r194, %r188, 123456789;
	st.global.v2.u32 	[%rd2], {%r193, %r194};
	xor.b32  	%r195, %r188, 362436069;
	add.s32 	%r196, %r191, 521288629;
	st.global.v2.u32 	[%rd2+8], {%r195, %r196};
	xor.b32  	%r197, %r191, 88675123;
	add.s32 	%r198, %r188, 5783321;
	st.global.v2.u32 	[%rd2+16], {%r197, %r198};
	setp.eq.s32 	%p1, %r185, 0;
	@%p1 bra 	$L__BB0_42;
	mov.b32 	%r319, 0;
$L__BB0_2:
	and.b64  	%rd4, %rd19, 3;
	setp.eq.s64 	%p2, %rd4, 0;
	@%p2 bra 	$L__BB0_41;
	mul.wide.u32 	%rd13, %r319, 3200;
	mov.u64 	%rd14, precalc_xorwow_matrix;
	add.s64 	%rd5, %rd14, %rd13;
	cvt.u32.u64 	%r2, %rd4;
	mov.b32 	%r320, 0;
$L__BB0_4:
	mov.b32 	%r333, 0;
	mov.u32 	%r334, %r333;
	mov.u32 	%r335, %r333;
	mov.u32 	%r336, %r333;
	mov.u32 	%r337, %r333;
	mov.u32 	%r326, %r333;
$L__BB0_5:
	mul.wide.u32 	%rd15, %r326, 4;
	add.s64 	%rd16, %rd2, %rd15;
	ld.global.u32 	%r10, [%rd16+4];
	shl.b32 	%r11, %r326, 5;
	mov.b32 	%r332, 0;
$L__BB0_6:
	.pragma "nounroll";
	shr.u32 	%r203, %r10, %r332;
	and.b32  	%r204, %r203, 1;
	setp.eq.b32 	%p3, %r204, 1;
	not.pred 	%p4, %p3;
	add.s32 	%r205, %r11, %r332;
	mul.lo.s32 	%r206, %r205, 5;
	mul.wide.u32 	%rd17, %r206, 4;
	add.s64 	%rd6, %rd5, %rd17;
	@%p4 bra 	$L__BB0_8;
	ld.global.u32 	%r207, [%rd6];
	xor.b32  	%r337, %r337, %r207;
	ld.global.u32 	%r208, [%rd6+4];
	xor.b32  	%r336, %r336, %r208;
	ld.global.u32 	%r209, [%rd6+8];
	xor.b32  	%r335, %r335, %r209;
	ld.global.u32 	%r210, [%rd6+12];
	xor.b32  	%r334, %r334, %r210;
	ld.global.u32 	%r211, [%rd6+16];
	xor.b32  	%r333, %r333, %r211;
$L__BB0_8:
	and.b32  	%r213, %r203, 2;
	setp.eq.s32 	%p5, %r213, 0;
	@%p5 bra 	$L__BB0_10;
	ld.global.u32 	%r214, [%rd6+20];
	xor.b32  	%r337, %r337, %r214;
	ld.global.u32 	%r215, [%rd6+24];
	xor.b32  	%r336, %r336, %r215;
	ld.global.u32 	%r216, [%rd6+28];
	xor.b32  	%r335, %r335, %r216;
	ld.global.u32 	%r217, [%rd6+32];
	xor.b32  	%r334, %r334, %r217;
	ld.global.u32 	%r218, [%rd6+36];
	xor.b32  	%r333, %r333, %r218;
$L__BB0_10:
	and.b32  	%r220, %r203, 4;
	setp.eq.s32 	%p6, %r220, 0;
	@%p6 bra 	$L__BB0_12;
	ld.global.u32 	%r221, [%rd6+40];
	xor.b32  	%r337, %r337, %r221;
	ld.global.u32 	%r222, [%rd6+44];
	xor.b32  	%r336, %r336, %r222;
	ld.global.u32 	%r223, [%rd6+48];
	xor.b32  	%r335, %r335, %r223;
	ld.global.u32 	%r224, [%rd6+52];
	xor.b32  	%r334, %r334, %r224;
	ld.global.u32 	%r225, [%rd6+56];
	xor.b32  	%r333, %r333, %r225;
$L__BB0_12:
	and.b32  	%r227, %r203, 8;
	setp.eq.s32 	%p7, %r227, 0;
	@%p7 bra 	$L__BB0_14;
	ld.global.u32 	%r228, [%rd6+60];
	xor.b32  	%r337, %r337, %r228;
	ld.global.u32 	%r229, [%rd6+64];
	xor.b32  	%r336, %r336, %r229;
	ld.global.u32 	%r230, [%rd6+68];
	xor.b32  	%r335, %r335, %r230;
	ld.global.u32 	%r231, [%rd6+72];
	xor.b32  	%r334, %r334, %r231;
	ld.global.u32 	%r232, [%rd6+76];
	xor.b32  	%r333, %r333, %r232;
$L__BB0_14:
	and.b32  	%r234, %r203, 16;
	setp.eq.s32 	%p8, %r234, 0;
	@%p8 bra 	$L__BB0_16;
	ld.global.u32 	%r235, [%rd6+80];
	xor.b32  	%r337, %r337, %r235;
	ld.global.u32 	%r236, [%rd6+84];
	xor.b32  	%r336, %r336, %r236;
	ld.global.u32 	%r237, [%rd6+88];
	xor.b32  	%r335, %r335, %r237;
	ld.global.u32 	%r238, [%rd6+92];
	xor.b32  	%r334, %r334, %r238;
	ld.global.u32 	%r239, [%rd6+96];
	xor.b32  	%r333, %r333, %r239;
$L__BB0_16:
	and.b32  	%r241, %r203, 32;
	setp.eq.s32 	%p9, %r241, 0;
	@%p9 bra 	$L__BB0_18;
	ld.global.u32 	%r242, [%rd6+100];
	xor.b32  	%r337, %r337, %r242;
	ld.global.u32 	%r243, [%rd6+104];
	xor.b32  	%r336, %r336, %r243;
	ld.global.u32 	%r244, [%rd6+108];
	xor.b32  	%r335, %r335, %r244;
	ld.global.u32 	%r245, [%rd6+112];
	xor.b32  	%r334, %r334, %r245;
	ld.global.u32 	%r246, [%rd6+116];
	xor.b32  	%r333, %r333, %r246;
$L__BB0_18:
	and.b32  	%r248, %r203, 64;
	setp.eq.s32 	%p10, %r248, 0;
	@%p10 bra 	$L__BB0_20;
	ld.global.u32 	%r249, [%rd6+120];
	xor.b32  	%r337, %r337, %r249;
	ld.global.u32 	%r250, [%rd6+124];
	xor.b32  	%r336, %r336, %r250;
	ld.global.u32 	%r251, [%rd6+128];
	xor.b32  	%r335, %r335, %r251;
	ld.global.u32 	%r252, [%rd6+132];
	xor.b32  	%r334, %r334, %r252;
	ld.global.u32 	%r253, [%rd6+136];
	xor.b32  	%r333, %r333, %r253;
$L__BB0_20:
	and.b32  	%r255, %r203, 128;
	setp.eq.s32 	%p11, %r255, 0;
	@%p11 bra 	$L__BB0_22;
	ld.global.u32 	%r256, [%rd6+140];
	xor.b32  	%r337, %r337, %r256;
	ld.global.u32 	%r257, [%rd6+144];
	xor.b32  	%r336, %r336, %r257;
	ld.global.u32 	%r258, [%rd6+148];
	xor.b32  	%r335, %r335, %r258;
	ld.global.u32 	%r259, [%rd6+152];
	xor.b32  	%r334, %r334, %r259;
	ld.global.u32 	%r260, [%rd6+156];
	xor.b32  	%r333, %r333, %r260;
$L__BB0_22:
	and.b32  	%r262, %r203, 256;
	setp.eq.s32 	%p12, %r262, 0;
	@%p12 bra 	$L__BB0_24;
	ld.global.u32 	%r263, [%rd6+160];
	xor.b32  	%r337, %r337, %r263;
	ld.global.u32 	%r264, [%rd6+164];
	xor.b32  	%r336, %r336, %r264;
	ld.global.u32 	%r265, [%rd6+168];
	xor.b32  	%r335, %r335, %r265;
	ld.global.u32 	%r266, [%rd6+172];
	xor.b32  	%r334, %r334, %r266;
	ld.global.u32 	%r267, [%rd6+176];
	xor.b32  	%r333, %r333, %r267;
$L__BB0_24:
	and.b32  	%r269, %r203, 512;
	setp.eq.s32 	%p13, %r269, 0;
	@%p13 bra 	$L__BB0_26;
	ld.global.u32 	%r270, [%rd6+180];
	xor.b32  	%r337, %r337, %r270;
	ld.global.u32 	%r271, [%rd6+184];
	xor.b32  	%r336, %r336, %r271;
	ld.global.u32 	%r272, [%rd6+188];
	xor.b32  	%r335, %r335, %r272;
	ld.global.u32 	%r273, [%rd6+192];
	xor.b32  	%r334, %r334, %r273;
	ld.global.u32 	%r274, [%rd6+196];
	xor.b32  	%r333, %r333, %r274;
$L__BB0_26:
	and.b32  	%r276, %r203, 1024;
	setp.eq.s32 	%p14, %r276, 0;
	@%p14 bra 	$L__BB0_28;
	ld.global.u32 	%r277, [%rd6+200];
	xor.b32  	%r337, %r337, %r277;
	ld.global.u32 	%r278, [%rd6+204];
	xor.b32  	%r336, %r336, %r278;
	ld.global.u32 	%r279, [%rd6+208];
	xor.b32  	%r335, %r335, %r279;
	ld.global.u32 	%r280, [%rd6+212];
	xor.b32  	%r334, %r334, %r280;
	ld.global.u32 	%r281, [%rd6+216];
	xor.b32  	%r333, %r333, %r281;
$L__BB0_28:
	and.b32  	%r283, %r203, 2048;
	setp.eq.s32 	%p15, %r283, 0;
	@%p15 bra 	$L__BB0_30;
	ld.global.u32 	%r284, [%rd6+220];
	xor.b32  	%r337, %r337, %r284;
	ld.global.u32 	%r285, [%rd6+224];
	xor.b32  	%r336, %r336, %r285;
	ld.global.u32 	%r286, [%rd6+228];
	xor.b32  	%r335, %r335, %r286;
	ld.global.u32 	%r287, [%rd6+232];
	xor.b32  	%r334, %r334, %r287;
	ld.global.u32 	%r288, [%rd6+236];
	xor.b32  	%r333, %r333, %r288;
$L__BB0_30:
	and.b32  	%r290, %r203, 4096;
	setp.eq.s32 	%p16, %r290, 0;
	@%p16 bra 	$L__BB0_32;
	ld.global.u32 	%r291, [%rd6+240];
	xor.b32  	%r337, %r337, %r291;
	ld.global.u32 	%r292, [%rd6+244];
	xor.b32  	%r336, %r336, %r292;
	ld.global.u32 	%r293, [%rd6+248];
	xor.b32  	%r335, %r335, %r293;
	ld.global.u32 	%r294, [%rd6+252];
	xor.b32  	%r334, %r334, %r294;
	ld.global.u32 	%r295, [%rd6+256];
	xor.b32  	%r333, %r333, %r295;
$L__BB0_32:
	and.b32  	%r297, %r203, 8192;
	setp.eq.s32 	%p17, %r297, 0;
	@%p17 bra 	$L__BB0_34;
	ld.global.u32 	%r298, [%rd6+260];
	xor.b32  	%r337, %r337, %r298;
	ld.global.u32 	%r299, [%rd6+264];
	xor.b32  	%r336, %r336, %r299;
	ld.global.u32 	%r300, [%rd6+268];
	xor.b32  	%r335, %r335, %r300;
	ld.global.u32 	%r301, [%rd6+272];
	xor.b32  	%r334, %r334, %r301;
	ld.global.u32 	%r302, [%rd6+276];
	xor.b32  	%r333, %r333, %r302;
$L__BB0_34:
	and.b32  	%r304, %r203, 16384;
	setp.eq.s32 	%p18, %r304, 0;
	@%p18 bra 	$L__BB0_36;
	ld.global.u32 	%r305, [%rd6+280];
	xor.b32  	%r337, %r337, %r305;
	ld.global.u32 	%r306, [%rd6+284];
	xor.b32  	%r336, %r336, %r306;
	ld.global.u32 	%r307, [%rd6+288];
	xor.b32  	%r335, %r335, %r307;
	ld.global.u32 	%r308, [%rd6+292];
	xor.b32  	%r334, %r334, %r308;
	ld.global.u32 	%r309, [%rd6+296];
	xor.b32  	%r333, %r333, %r309;
$L__BB0_36:
	and.b32  	%r311, %r203, 32768;
	setp.eq.s32 	%p19, %r311, 0;
	@%p19 bra 	$L__BB0_38;
	ld.global.u32 	%r312, [%rd6+300];
	xor.b32  	%r337, %r337, %r312;
	ld.global.u32 	%r313, [%rd6+304];
	xor.b32  	%r336, %r336, %r313;
	ld.global.u32 	%r314, [%rd6+308];
	xor.b32  	%r335, %r335, %r314;
	ld.global.u32 	%r315, [%rd6+312];
	xor.b32  	%r334, %r334, %r315;
	ld.global.u32 	%r316, [%rd6+316];
	xor.b32  	%r333, %r333, %r316;
$L__BB0_38:
	add.s32 	%r332, %r332, 16;
	setp.ne.s32 	%p20, %r332, 32;
	@%p20 bra 	$L__BB0_6;
	mad.lo.s32 	%r317, %r326, -31, %r11;
	add.s32 	%r326, %r317, 1;
	setp.ne.s32 	%p21, %r326, 5;
	@%p21 bra 	$L__BB0_5;
	st.global.u32 	[%rd2+4], %r337;
	st.global.u32 	[%rd2+8], %r336;
	st.global.u32 	[%rd2+12], %r335;
	st.global.u32 	[%rd2+16], %r334;
	st.global.u32 	[%rd2+20], %r333;
	add.s32 	%r320, %r320, 1;
	setp.lt.u32 	%p22, %r320, %r2;
	@%p22 bra 	$L__BB0_4;
$L__BB0_41:
	shr.u64 	%rd7, %rd19, 2;
	add.s32 	%r319, %r319, 1;
	setp.gt.u64 	%p23, %rd19, 3;
	mov.u64 	%rd19, %rd7;
	@%p23 bra 	$L__BB0_2;
$L__BB0_42:
	mov.b32 	%r318, 0;
	st.global.v2.u32 	[%rd2+24], {%r318, %r318};
	st.global.u32 	[%rd2+32], %r318;
	mov.b64 	%rd18, 0;
	st.global.u64 	[%rd2+40], %rd18;
	ret;

}
	// .globl	_Z12camel_up_simIyEvP17curandStateXORWOWPT_S2_
.visible .entry _Z12camel_up_simIyEvP17curandStateXORWOWPT_S2_(
	.param .u64 .ptr .align 1 _Z12camel_up_simIyEvP17curandStateXORWOWPT_S2__param_0,
	.param .u64 .ptr .align 1 _Z12camel_up_simIyEvP17curandStateXORWOWPT_S2__param_1,
	.param .u64 _Z12camel_up_simIyEvP17curandStateXORWOWPT_S2__param_2
)
{
	.local .align 8 .b8 	__local_depot1[112];
	.reg .b64 	%SP;
	.reg .b64 	%SPL;
	.reg .pred 	%p<305>;
	.reg .b16 	%rs<31>;
	.reg .b32 	%r<544>;
	.reg .b64 	%rd<207>;
	// demoted variable
	.shared .align 8 .b8 _ZZ12camel_up_simIyEvP17curandStateXORWOWPT_S2_E14shared_results[40];
	mov.u64 	%SPL, __local_depot1;
	ld.param.u64 	%rd20, [_Z12camel_up_simIyEvP17curandStateXORWOWPT_S2__param_0];
	ld.param.u64 	%rd18, [_Z12camel_up_simIyEvP17curandStateXORWOWPT_S2__param_2];
	cvta.to.global.u64 	%rd21, %rd20;
	add.u64 	%rd1, %SPL, 0;
	add.u64 	%rd2, %SPL, 40;
	add.u64 	%rd3, %SPL, 60;
	add.u64 	%rd4, %SPL, 68;
	add.u64 	%rd5, %SPL, 88;
	mov.u32 	%r1, %tid.x;
	mov.u32 	%r160, %ctaid.x;
	mov.u32 	%r161, %ntid.x;
	mad.lo.s32 	%r162, %r160, %r161, %r1;
	mul.wide.s32 	%rd27, %r162, 48;
	add.s64 	%rd6, %rd21, %rd27;
	mov.b64 	%rd205, 0;
	st.local.u64 	[%rd1], %rd205;
	st.local.u64 	[%rd1+8], %rd205;
	st.local.u64 	[%rd1+16], %rd205;
	st.local.u64 	[%rd1+24], %rd205;
	st.local.u64 	[%rd1+32], %rd205;
	setp.eq.s64 	%p1, %rd18, 0;
	@%p1 bra 	$L__BB1_176;
	ld.global.v2.u32 	{%r486, %r541}, [%rd6];
	ld.global.v2.u32 	{%r540, %r489}, [%rd6+8];
	ld.global.v2.u32 	{%r490, %r491}, [%rd6+16];
	ld.const.u8 	%rs1, [d_remaining_dice];
	ld.const.u32 	%r8, [d_stack];
	ld.const.u32 	%r9, [d_positions+4];
	ld.const.u8 	%rs2, [d_remaining_dice+1];
	ld.const.u32 	%r10, [d_stack+4];
	ld.const.u8 	%rs3, [d_remaining_dice+2];
	ld.const.u32 	%r11, [d_stack+8];
	ld.const.u32 	%r12, [d_positions+12];
	ld.const.u8 	%rs4, [d_remaining_dice+3];
	ld.const.u32 	%r13, [d_stack+12];
	ld.const.u32 	%r14, [d_positions+16];
	ld.const.u8 	%rs5, [d_remaining_dice+4];
	ld.const.u32 	%r15, [d_stack+16];
	setp.eq.s16 	%p2, %rs1, 1;
	selp.u32 	%r164, 1, 0, %p2;
	setp.eq.s16 	%p3, %rs2, 1;
	selp.u32 	%r165, 1, 0, %p3;
	add.s32 	%r166, %r164, %r165;
	setp.eq.s16 	%p4, %rs3, 1;
	selp.u32 	%r167, 1, 0, %p4;
	add.s32 	%r168, %r166, %r167;
	setp.eq.s16 	%p5, %rs4, 1;
	selp.u32 	%r169, 1, 0, %p5;
	add.s32 	%r170, %r168, %r169;
	setp.eq.s16 	%p6, %rs5, 1;
	selp.u32 	%r171, 1, 0, %p6;
	add.s32 	%r16, %r170, %r171;
	mov.b32 	%r485, 0;
	ld.const.u32 	%r172, [d_positions];
	ld.const.u32 	%r173, [d_positions+8];
	mov.u32 	%r537, %r491;
	mov.u32 	%r538, %r490;
	mov.u32 	%r539, %r489;
	mov.u32 	%r542, %r486;
$L__BB1_2:
	setp.eq.s32 	%p7, %r16, 0;
	st.local.u32 	[%rd2], %r172;
	st.local.u8 	[%rd3], %rs1;
	st.local.u32 	[%rd4], %r8;
	st.local.u32 	[%rd2+4], %r9;
	st.local.u8 	[%rd3+1], %rs2;
	st.local.u32 	[%rd4+4], %r10;
	st.local.u32 	[%rd2+8], %r173;
	st.local.u8 	[%rd3+2], %rs3;
	st.local.u32 	[%rd4+8], %r11;
	st.local.u32 	[%rd2+12], %r12;
	st.local.u8 	[%rd3+3], %rs4;
	st.local.u32 	[%rd4+12], %r13;
	st.local.u32 	[%rd2+16], %r14;
	st.local.u8 	[%rd3+4], %rs5;
	st.local.u32 	[%rd4+16], %r15;
	@%p7 bra 	$L__BB1_172;
	setp.eq.s16 	%p8, %rs1, 0;
	mov.b32 	%r493, 0;
	@%p8 bra 	$L__BB1_5;
	mov.b32 	%r176, 0;
	st.local.u32 	[%rd5], %r176;
	mov.b32 	%r493, 1;
$L__BB1_5:
	setp.eq.s16 	%p9, %rs2, 0;
	@%p9 bra 	$L__BB1_7;
	mul.wide.u32 	%rd28, %r493, 4;
	add.s64 	%rd29, %rd5, %rd28;
	mov.b32 	%r177, 1;
	st.local.u32 	[%rd29], %r177;
	add.s32 	%r493, %r493, 1;
$L__BB1_7:
	setp.eq.s16 	%p10, %rs3, 0;
	@%p10 bra 	$L__BB1_9;
	mul.wide.u32 	%rd30, %r493, 4;
	add.s64 	%rd31, %rd5, %rd30;
	mov.b32 	%r178, 2;
	st.local.u32 	[%rd31], %r178;
	add.s32 	%r493, %r493, 1;
$L__BB1_9:
	setp.eq.s16 	%p11, %rs4, 0;
	@%p11 bra 	$L__BB1_11;
	mul.wide.u32 	%rd32, %r493, 4;
	add.s64 	%rd33, %rd5, %rd32;
	mov.b32 	%r179, 3;
	st.local.u32 	[%rd33], %r179;
	add.s32 	%r493, %r493, 1;
$L__BB1_11:
	setp.eq.s16 	%p12, %rs5, 0;
	@%p12 bra 	$L__BB1_13;
	mul.wide.u32 	%rd34, %r493, 4;
	add.s64 	%rd35, %rd5, %rd34;
	mov.b32 	%r180, 4;
	st.local.u32 	[%rd35], %r180;
$L__BB1_13:
	shr.u32 	%r181, %r541, 2;
	xor.b32  	%r182, %r181, %r541;
	shl.b32 	%r183, %r491, 4;
	shl.b32 	%r184, %r182, 1;
	xor.b32  	%r185, %r183, %r184;
	xor.b32  	%r186, %r185, %r491;
	xor.b32  	%r32, %r186, %r182;
	add.s32 	%r187, %r486, %r32;
	add.s32 	%r188, %r187, 362437;
	rem.u32 	%r189, %r188, %r16;
	mul.wide.u32 	%rd36, %r189, 4;
	add.s64 	%rd37, %rd5, %rd36;
	ld.local.u32 	%r33, [%rd37];
	shr.u32 	%r190, %r540, 2;
	xor.b32  	%r191, %r190, %r540;
	shl.b32 	%r192, %r32, 4;
	shl.b32 	%r193, %r191, 1;
	xor.b32  	%r194, %r193, %r192;
	xor.b32  	%r195, %r194, %r191;
	xor.b32  	%r34, %r195, %r32;
	add.s32 	%r542, %r486, 724874;
	add.s32 	%r196, %r34, %r542;
	mul.hi.u32 	%r197, %r196, -1431655765;
	shr.u32 	%r198, %r197, 1;
	mul.lo.s32 	%r199, %r198, 3;
	sub.s32 	%r200, %r196, %r199;
	add.s32 	%r36, %r200, 1;
	cvt.s64.s32 	%rd38, %r33;
	mul.wide.s32 	%rd39, %r33, 4;
	add.s64 	%rd40, %rd2, %rd39;
	ld.local.u32 	%r201, [%rd40];
	add.s32 	%r37, %r201, %r36;
	st.local.u32 	[%rd40], %r37;
	add.s64 	%rd41, %rd3, %rd38;
	mov.b16 	%rs6, 0;
	st.local.u8 	[%rd41], %rs6;
	setp.eq.s32 	%p13, %r33, 0;
	ld.local.u32 	%r38, [%rd2];
	@%p13 bra 	$L__BB1_16;
	setp.ne.s32 	%p14, %r8, -1;
	setp.ne.s32 	%p15, %r38, %r37;
	or.pred  	%p16, %p15, %p14;
	@%p16 bra 	$L__BB1_16;
	st.local.u32 	[%rd4], %r33;
	mov.u32 	%r506, %r33;
	bra.uni 	$L__BB1_18;
$L__BB1_16:
	setp.ne.s32 	%p17, %r8, %r33;
	setp.ge.s32 	%p18, %r38, %r37;
	or.pred  	%p19, %p17, %p18;
	mov.u32 	%r506, %r8;
	@%p19 bra 	$L__BB1_18;
	mov.b32 	%r506, -1;
	st.local.u32 	[%rd4], %r506;
$L__BB1_18:
	setp.ne.s32 	%p20, %r10, -1;
	setp.eq.s32 	%p21, %r33, 1;
	ld.local.u32 	%r203, [%rd2+4];
	setp.ne.s32 	%p22, %r203, %r37;
	or.pred  	%p23, %p22, %p20;
	or.pred  	%p24, %p23, %p21;
	@%p24 bra 	$L__BB1_20;
	st.local.u32 	[%rd4+4], %r33;
	mov.u32 	%r507, %r33;
	bra.uni 	$L__BB1_22;
$L__BB1_20:
	setp.ne.s32 	%p25, %r10, %r33;
	setp.ge.s32 	%p26, %r203, %r37;
	or.pred  	%p27, %p25, %p26;
	mov.u32 	%r507, %r10;
	@%p27 bra 	$L__BB1_22;
	mov.b32 	%r507, -1;
	st.local.u32 	[%rd4+4], %r507;
$L__BB1_22:
	setp.ne.s32 	%p28, %r11, -1;
	setp.eq.s32 	%p29, %r33, 2;
	ld.local.u32 	%r205, [%rd2+8];
	setp.ne.s32 	%p30, %r205, %r37;
	or.pred  	%p31, %p30, %p28;
	or.pred  	%p32, %p31, %p29;
	@%p32 bra 	$L__BB1_24;
	st.local.u32 	[%rd4+8], %r33;
	mov.u32 	%r508, %r33;
	bra.uni 	$L__BB1_26;
$L__BB1_24:
	setp.ne.s32 	%p33, %r11, %r33;
	setp.ge.s32 	%p34, %r205, %r37;
	or.pred  	%p35, %p33, %p34;
	mov.u32 	%r508, %r11;
	@%p35 bra 	$L__BB1_26;
	mov.b32 	%r508, -1;
	st.local.u32 	[%rd4+8], %r508;
$L__BB1_26:
	setp.ne.s32 	%p36, %r13, -1;
	setp.eq.s32 	%p37, %r33, 3;
	ld.local.u32 	%r207, [%rd2+12];
	setp.ne.s32 	%p38, %r207, %r37;
	or.pred  	%p39, %p38, %p36;
	or.pred  	%p40, %p39, %p37;
	@%p40 bra 	$L__BB1_28;
	st.local.u32 	[%rd4+12], %r33;
	mov.u32 	%r509, %r33;
	bra.uni 	$L__BB1_30;
$L__BB1_28:
	setp.ne.s32 	%p41, %r13, %r33;
	setp.ge.s32 	%p42, %r207, %r37;
	or.pred  	%p43, %p41, %p42;
	mov.u32 	%r509, %r13;
	@%p43 bra 	$L__BB1_30;
	mov.b32 	%r509, -1;
	st.local.u32 	[%rd4+12], %r509;
$L__BB1_30:
	setp.ne.s32 	%p44, %r15, -1;
	setp.eq.s32 	%p45, %r33, 4;
	ld.local.u32 	%r209, [%rd2+16];
	setp.ne.s32 	%p46, %r209, %r37;
	or.pred  	%p47, %p46, %p44;
	or.pred  	%p48, %p47, %p45;
	@%p48 bra 	$L__BB1_32;
	st.local.u32 	[%rd4+16], %r33;
	mov.u32 	%r510, %r33;
	bra.uni 	$L__BB1_34;
$L__BB1_32:
	setp.ne.s32 	%p49, %r15, %r33;
	setp.ge.s32 	%p50, %r209, %r37;
	or.pred  	%p51, %p49, %p50;
	mov.u32 	%r510, %r15;
	@%p51 bra 	$L__BB1_34;
	mov.b32 	%r510, -1;
	st.local.u32 	[%rd4+16], %r510;
$L__BB1_34:
	mul.wide.s32 	%rd42, %r33, 4;
	add.s64 	%rd43, %rd4, %rd42;
	ld.local.u32 	%r501, [%rd43];
	setp.eq.s32 	%p52, %r501, -1;
	@%p52 bra 	$L__BB1_36;
$L__BB1_35:
	mul.wide.s32 	%rd44, %r501, 4;
	add.s64 	%rd45, %rd2, %rd44;
	ld.local.u32 	%r211, [%rd45];
	add.s32 	%r212, %r211, %r36;
	st.local.u32 	[%rd45], %r212;
	add.s64 	%rd46, %rd4, %rd44;
	ld.local.u32 	%r501, [%rd46];
	setp.ne.s32 	%p53, %r501, -1;
	@%p53 bra 	$L__BB1_35;
$L__BB1_36:
	setp.eq.s32 	%p54, %r16, 1;
	mov.u32 	%r537, %r34;
	mov.u32 	%r538, %r32;
	mov.u32 	%r539, %r491;
	mov.u32 	%r540, %r490;
	mov.u32 	%r541, %r489;
	@%p54 bra 	$L__BB1_172;
	ld.local.u8 	%rs7, [%rd3];
	setp.eq.s16 	%p55, %rs7, 0;
	mov.b32 	%r503, 0;
	@%p55 bra 	$L__BB1_39;
	mov.b32 	%r215, 0;
	st.local.u32 	[%rd5], %r215;
	mov.b32 	%r503, 1;
$L__BB1_39:
	ld.local.u8 	%rs8, [%rd3+1];
	setp.eq.s16 	%p56, %rs8, 0;
	@%p56 bra 	$L__BB1_41;
	mul.wide.u32 	%rd47, %r503, 4;
	add.s64 	%rd48, %rd5, %rd47;
	mov.b32 	%r216, 1;
	st.local.u32 	[%rd48], %r216;
	add.s32 	%r503, %r503, 1;
$L__BB1_41:
	ld.local.u8 	%rs9, [%rd3+2];
	setp.eq.s16 	%p57, %rs9, 0;
	@%p57 bra 	$L__BB1_43;
	mul.wide.u32 	%rd49, %r503, 4;
	add.s64 	%rd50, %rd5, %rd49;
	mov.b32 	%r217, 2;
	st.local.u32 	[%rd50], %r217;
	add.s32 	%r503, %r503, 1;
$L__BB1_43:
	ld.local.u8 	%rs10, [%rd3+3];
	setp.eq.s16 	%p58, %rs10, 0;
	@%p58 bra 	$L__BB1_45;
	mul.wide.u32 	%rd51, %r503, 4;
	add.s64 	%rd52, %rd5, %rd51;
	mov.b32 	%r218, 3;
	st.local.u32 	[%rd52], %r218;
	add.s32 	%r503, %r503, 1;
$L__BB1_45:
	ld.local.u8 	%rs11, [%rd3+4];
	setp.eq.s16 	%p59, %rs11, 0;
	@%p59 bra 	$L__BB1_47;
	mul.wide.u32 	%rd53, %r503, 4;
	add.s64 	%rd54, %rd5, %rd53;
	mov.b32 	%r219, 4;
	st.local.u32 	[%rd54], %r219;
$L__BB1_47:
	shr.u32 	%r220, %r489, 2;
	xor.b32  	%r221, %r220, %r489;
	shl.b32 	%r222, %r34, 4;
	shl.b32 	%r223, %r221, 1;
	xor.b32  	%r224, %r222, %r223;
	xor.b32  	%r225, %r224, %r34;
	xor.b32  	%r58, %r225, %r221;
	add.s32 	%r226, %r486, %r58;
	add.s32 	%r227, %r226, 1087311;
	add.s32 	%r228, %r16, -1;
	rem.u32 	%r229, %r227, %r228;
	mul.wide.u32 	%rd55, %r229, 4;
	add.s64 	%rd56, %rd5, %rd55;
	ld.local.u32 	%r59, [%rd56];
	shr.u32 	%r230, %r490, 2;
	xor.b32  	%r231, %r230, %r490;
	shl.b32 	%r232, %r58, 4;
	shl.b32 	%r233, %r231, 1;
	xor.b32  	%r234, %r233, %r232;
	xor.b32  	%r235, %r234, %r231;
	xor.b32  	%r60, %r235, %r58;
	add.s32 	%r542, %r486, 1449748;
	add.s32 	%r236, %r60, %r542;
	mul.hi.u32 	%r237, %r236, -1431655765;
	shr.u32 	%r238, %r237, 1;
	mul.lo.s32 	%r239, %r238, 3;
	sub.s32 	%r240, %r236, %r239;
	add.s32 	%r62, %r240, 1;
	cvt.s64.s32 	%rd57, %r59;
	mul.wide.s32 	%rd58, %r59, 4;
	add.s64 	%rd59, %rd2, %rd58;
	ld.local.u32 	%r241, [%rd59];
	add.s32 	%r63, %r241, %r62;
	st.local.u32 	[%rd59], %r63;
	add.s64 	%rd60, %rd3, %rd57;
	mov.b16 	%rs12, 0;
	st.local.u8 	[%rd60], %rs12;
	setp.eq.s32 	%p60, %r59, 0;
	ld.local.u32 	%r64, [%rd2];
	@%p60 bra 	$L__BB1_50;
	setp.ne.s32 	%p61, %r64, %r63;
	setp.ne.s32 	%p62, %r506, -1;
	or.pred  	%p63, %p61, %p62;
	@%p63 bra 	$L__BB1_50;
	st.local.u32 	[%rd4], %r59;
	mov.u32 	%r506, %r59;
	bra.uni 	$L__BB1_52;
$L__BB1_50:
	setp.ne.s32 	%p64, %r506, %r59;
	setp.ge.s32 	%p65, %r64, %r63;
	or.pred  	%p66, %p64, %p65;
	@%p66 bra 	$L__BB1_52;
	mov.b32 	%r506, -1;
	st.local.u32 	[%rd4], %r506;
$L__BB1_52:
	setp.eq.s32 	%p67, %r59, 1;
	ld.local.u32 	%r243, [%rd2+4];
	setp.ne.s32 	%p68, %r243, %r63;
	setp.ne.s32 	%p69, %r507, -1;
	or.pred  	%p70, %p68, %p69;
	or.pred  	%p71, %p70, %p67;
	@%p71 bra 	$L__BB1_54;
	st.local.u32 	[%rd4+4], %r59;
	mov.u32 	%r507, %r59;
	bra.uni 	$L__BB1_56;
$L__BB1_54:
	setp.ne.s32 	%p72, %r507, %r59;
	setp.ge.s32 	%p73, %r243, %r63;
	or.pred  	%p74, %p72, %p73;
	@%p74 bra 	$L__BB1_56;
	mov.b32 	%r507, -1;
	st.local.u32 	[%rd4+4], %r507;
$L__BB1_56:
	setp.eq.s32 	%p75, %r59, 2;
	ld.local.u32 	%r245, [%rd2+8];
	setp.ne.s32 	%p76, %r245, %r63;
	setp.ne.s32 	%p77, %r508, -1;
	or.pred  	%p78, %p76, %p77;
	or.pred  	%p79, %p78, %p75;
	@%p79 bra 	$L__BB1_58;
	st.local.u32 	[%rd4+8], %r59;
	mov.u32 	%r508, %r59;
	bra.uni 	$L__BB1_60;
$L__BB1_58:
	setp.ne.s32 	%p80, %r508, %r59;
	setp.ge.s32 	%p81, %r245, %r63;
	or.pred  	%p82, %p80, %p81;
	@%p82 bra 	$L__BB1_60;
	mov.b32 	%r508, -1;
	st.local.u32 	[%rd4+8], %r508;
$L__BB1_60:
	setp.eq.s32 	%p83, %r59, 3;
	ld.local.u32 	%r247, [%rd2+12];
	setp.ne.s32 	%p84, %r247, %r63;
	setp.ne.s32 	%p85, %r509, -1;
	or.pred  	%p86, %p84, %p85;
	or.pred  	%p87, %p86, %p83;
	@%p87 bra 	$L__BB1_62;
	st.local.u32 	[%rd4+12], %r59;
	mov.u32 	%r509, %r59;
	bra.uni 	$L__BB1_64;
$L__BB1_62:
	setp.ne.s32 	%p88, %r509, %r59;
	setp.ge.s32 	%p89, %r247, %r63;
	or.pred  	%p90, %p88, %p89;
	@%p90 bra 	$L__BB1_64;
	mov.b32 	%r509, -1;
	st.local.u32 	[%rd4+12], %r509;
$L__BB1_64:
	setp.eq.s32 	%p91, %r59, 4;
	ld.local.u32 	%r249, [%rd2+16];
	setp.ne.s32 	%p92, %r249, %r63;
	setp.ne.s32 	%p93, %r510, -1;
	or.pred  	%p94, %p92, %p93;
	or.pred  	%p95, %p94, %p91;
	@%p95 bra 	$L__BB1_66;
	st.local.u32 	[%rd4+16], %r59;
	mov.u32 	%r510, %r59;
	bra.uni 	$L__BB1_68;
$L__BB1_66:
	setp.ne.s32 	%p96, %r510, %r59;
	setp.ge.s32 	%p97, %r249, %r63;
	or.pred  	%p98, %p96, %p97;
	@%p98 bra 	$L__BB1_68;
	mov.b32 	%r510, -1;
	st.local.u32 	[%rd4+16], %r510;
$L__BB1_68:
	mul.wide.s32 	%rd61, %r59, 4;
	add.s64 	%rd62, %rd4, %rd61;
	ld.local.u32 	%r511, [%rd62];
	setp.eq.s32 	%p99, %r511, -1;
	@%p99 bra 	$L__BB1_70;
$L__BB1_69:
	mul.wide.s32 	%rd63, %r511, 4;
	add.s64 	%rd64, %rd2, %rd63;
	ld.local.u32 	%r251, [%rd64];
	add.s32 	%r252, %r251, %r62;
	st.local.u32 	[%rd64], %r252;
	add.s64 	%rd65, %rd4, %rd63;
	ld.local.u32 	%r511, [%rd65];
	setp.ne.s32 	%p100, %r511, -1;
	@%p100 bra 	$L__BB1_69;
$L__BB1_70:
	setp.lt.u32 	%p101, %r16, 3;
	mov.u32 	%r537, %r60;
	mov.u32 	%r538, %r58;
	mov.u32 	%r539, %r34;
	mov.u32 	%r540, %r32;
	mov.u32 	%r541, %r491;
	@%p101 bra 	$L__BB1_172;
	ld.local.u8 	%rs13, [%rd3];
	setp.eq.s16 	%p102, %rs13, 0;
	mov.b32 	%r513, 0;
	@%p102 bra 	$L__BB1_73;
	mov.b32 	%r255, 0;
	st.local.u32 	[%rd5], %r255;
	mov.b32 	%r513, 1;
$L__BB1_73:
	ld.local.u8 	%rs14, [%rd3+1];
	setp.eq.s16 	%p103, %rs14, 0;
	@%p103 bra 	$L__BB1_75;
	mul.wide.u32 	%rd66, %r513, 4;
	add.s64 	%rd67, %rd5, %rd66;
	mov.b32 	%r256, 1;
	st.local.u32 	[%rd67], %r256;
	add.s32 	%r513, %r513, 1;
$L__BB1_75:
	ld.local.u8 	%rs15, [%rd3+2];
	setp.eq.s16 	%p104, %rs15, 0;
	@%p104 bra 	$L__BB1_77;
	mul.wide.u32 	%rd68, %r513, 4;
	add.s64 	%rd69, %rd5, %rd68;
	mov.b32 	%r257, 2;
	st.local.u32 	[%rd69], %r257;
	add.s32 	%r513, %r513, 1;
$L__BB1_77:
	ld.local.u8 	%rs16, [%rd3+3];
	setp.eq.s16 	%p105, %rs16, 0;
	@%p105 bra 	$L__BB1_79;
	mul.wide.u32 	%rd70, %r513, 4;
	add.s64 	%rd71, %rd5, %rd70;
	mov.b32 	%r258, 3;
	st.local.u32 	[%rd71], %r258;
	add.s32 	%r513, %r513, 1;
$L__BB1_79:
	ld.local.u8 	%rs17, [%rd3+4];
	setp.eq.s16 	%p106, %rs17, 0;
	@%p106 bra 	$L__BB1_81;
	mul.wide.u32 	%rd72, %r513, 4;
	add.s64 	%rd73, %rd5, %rd72;
	mov.b32 	%r259, 4;
	st.local.u32 	[%rd73], %r259;
$L__BB1_81:
	shr.u32 	%r260, %r491, 2;
	xor.b32  	%r261, %r260, %r491;
	shl.b32 	%r262, %r60, 4;
	shl.b32 	%r263, %r261, 1;
	xor.b32  	%r264, %r262, %r263;
	xor.b32  	%r265, %r264, %r60;
	xor.b32  	%r84, %r265, %r261;
	add.s32 	%r266, %r486, %r84;
	add.s32 	%r267, %r266, 1812185;
	add.s32 	%r268, %r16, -2;
	rem.u32 	%r269, %r267, %r268;
	mul.wide.u32 	%rd74, %r269, 4;
	add.s64 	%rd75, %rd5, %rd74;
	ld.local.u32 	%r85, [%rd75];
	shr.u32 	%r270, %r32, 2;
	xor.b32  	%r271, %r270, %r32;
	shl.b32 	%r272, %r84, 4;
	shl.b32 	%r273, %r271, 1;
	xor.b32  	%r274, %r273, %r272;
	xor.b32  	%r275, %r274, %r271;
	xor.b32  	%r86, %r275, %r84;
	add.s32 	%r542, %r486, 2174622;
	add.s32 	%r276, %r86, %r542;
	mul.hi.u32 	%r277, %r276, -1431655765;
	shr.u32 	%r278, %r277, 1;
	mul.lo.s32 	%r279, %r278, 3;
	sub.s32 	%r280, %r276, %r279;
	add.s32 	%r88, %r280, 1;
	cvt.s64.s32 	%rd76, %r85;
	mul.wide.s32 	%rd77, %r85, 4;
	add.s64 	%rd78, %rd2, %rd77;
	ld.local.u32 	%r281, [%rd78];
	add.s32 	%r89, %r281, %r88;
	st.local.u32 	[%rd78], %r89;
	add.s64 	%rd79, %rd3, %rd76;
	mov.b16 	%rs18, 0;
	st.local.u8 	[%rd79], %rs18;
	setp.eq.s32 	%p107, %r85, 0;
	ld.local.u32 	%r90, [%rd2];
	@%p107 bra 	$L__BB1_84;
	setp.ne.s32 	%p108, %r90, %r89;
	setp.ne.s32 	%p109, %r506, -1;
	or.pred  	%p110, %p108, %p109;
	@%p110 bra 	$L__BB1_84;
	st.local.u32 	[%rd4], %r85;
	mov.u32 	%r506, %r85;
	bra.uni 	$L__BB1_86;
$L__BB1_84:
	setp.ne.s32 	%p111, %r506, %r85;
	setp.ge.s32 	%p112, %r90, %r89;
	or.pred  	%p113, %p111, %p112;
	@%p113 bra 	$L__BB1_86;
	mov.b32 	%r506, -1;
	st.local.u32 	[%rd4], %r506;
$L__BB1_86:
	setp.eq.s32 	%p114, %r85, 1;
	ld.local.u32 	%r283, [%rd2+4];
	setp.ne.s32 	%p115, %r283, %r89;
	setp.ne.s32 	%p116, %r507, -1;
	or.pred  	%p117, %p115, %p116;
	or.pred  	%p118, %p117, %p114;
	@%p118 bra 	$L__BB1_88;
	st.local.u32 	[%rd4+4], %r85;
	mov.u32 	%r507, %r85;
	bra.uni 	$L__BB1_90;
$L__BB1_88:
	setp.ne.s32 	%p119, %r507, %r85;
	setp.ge.s32 	%p120, %r283, %r89;
	or.pred  	%p121, %p119, %p120;
	@%p121 bra 	$L__BB1_90;
	mov.b32 	%r507, -1;
	st.local.u32 	[%rd4+4], %r507;
$L__BB1_90:
	setp.eq.s32 	%p122, %r85, 2;
	ld.local.u32 	%r285, [%rd2+8];
	setp.ne.s32 	%p123, %r285, %r89;
	setp.ne.s32 	%p124, %r508, -1;
	or.pred  	%p125, %p123, %p124;
	or.pred  	%p126, %p125, %p122;
	@%p126 bra 	$L__BB1_92;
	st.local.u32 	[%rd4+8], %r85;
	mov.u32 	%r508, %r85;
	bra.uni 	$L__BB1_94;
$L__BB1_92:
	setp.ne.s32 	%p127, %r508, %r85;
	setp.ge.s32 	%p128, %r285, %r89;
	or.pred  	%p129, %p127, %p128;
	@%p129 bra 	$L__BB1_94;
	mov.b32 	%r508, -1;
	st.local.u32 	[%rd4+8], %r508;
$L__BB1_94:
	setp.eq.s32 	%p130, %r85, 3;
	ld.local.u32 	%r287, [%rd2+12];
	setp.ne.s32 	%p131, %r287, %r89;
	setp.ne.s32 	%p132, %r509, -1;
	or.pred  	%p133, %p131, %p132;
	or.pred  	%p134, %p133, %p130;
	@%p134 bra 	$L__BB1_96;
	st.local.u32 	[%rd4+12], %r85;
	mov.u32 	%r509, %r85;
	bra.uni 	$L__BB1_98;
$L__BB1_96:
	setp.ne.s32 	%p135, %r509, %r85;
	setp.ge.s32 	%p136, %r287, %r89;
	or.pred  	%p137, %p135, %p136;
	@%p137 bra 	$L__BB1_98;
	mov.b32 	%r509, -1;
	st.local.u32 	[%rd4+12], %r509;
$L__BB1_98:
	setp.eq.s32 	%p138, %r85, 4;
	ld.local.u32 	%r289, [%rd2+16];
	setp.ne.s32 	%p139, %r289, %r89;
	setp.ne.s32 	%p140, %r510, -1;
	or.pred  	%p141, %p139, %p140;
	or.pred  	%p142, %p141, %p138;
	@%p142 bra 	$L__BB1_100;
	st.local.u32 	[%rd4+16], %r85;
	mov.u32 	%r510, %r85;
	bra.uni 	$L__BB1_102;
$L__BB1_100:
	setp.ne.s32 	%p143, %r510, %r85;
	setp.ge.s32 	%p144, %r289, %r89;
	or.pred  	%p145, %p143, %p144;
	@%p145 bra 	$L__BB1_102;
	mov.b32 	%r510, -1;
	st.local.u32 	[%rd4+16], %r510;
$L__BB1_102:
	mul.wide.s32 	%rd80, %r85, 4;
	add.s64 	%rd81, %rd4, %rd80;
	ld.local.u32 	%r521, [%rd81];
	setp.eq.s32 	%p146, %r521, -1;
	@%p146 bra 	$L__BB1_104;
$L__BB1_103:
	mul.wide.s32 	%rd82, %r521, 4;
	add.s64 	%rd83, %rd2, %rd82;
	ld.local.u32 	%r291, [%rd83];
	add.s32 	%r292, %r291, %r88;
	st.local.u32 	[%rd83], %r292;
	add.s64 	%rd84, %rd4, %rd82;
	ld.local.u32 	%r521, [%rd84];
	setp.ne.s32 	%p147, %r521, -1;
	@%p147 bra 	$L__BB1_103;
$L__BB1_104:
	setp.eq.s32 	%p148, %r16, 3;
	mov.u32 	%r537, %r86;
	mov.u32 	%r538, %r84;
	mov.u32 	%r539, %r60;
	mov.u32 	%r540, %r58;
	mov.u32 	%r541, %r34;
	@%p148 bra 	$L__BB1_172;
	ld.local.u8 	%rs19, [%rd3];
	setp.eq.s16 	%p149, %rs19, 0;
	mov.b32 	%r523, 0;
	@%p149 bra 	$L__BB1_107;
	mov.b32 	%r295, 0;
	st.local.u32 	[%rd5], %r295;
	mov.b32 	%r523, 1;
$L__BB1_107:
	ld.local.u8 	%rs20, [%rd3+1];
	setp.eq.s16 	%p150, %rs20, 0;
	@%p150 bra 	$L__BB1_109;
	mul.wide.u32 	%rd85, %r523, 4;
	add.s64 	%rd86, %rd5, %rd85;
	mov.b32 	%r296, 1;
	st.local.u32 	[%rd86], %r296;
	add.s32 	%r523, %r523, 1;
$L__BB1_109:
	ld.local.u8 	%rs21, [%rd3+2];
	setp.eq.s16 	%p151, %rs21, 0;
	@%p151 bra 	$L__BB1_111;
	mul.wide.u32 	%rd87, %r523, 4;
	add.s64 	%rd88, %rd5, %rd87;
	mov.b32 	%r297, 2;
	st.local.u32 	[%rd88], %r297;
	add.s32 	%r523, %r523, 1;
$L__BB1_111:
	ld.local.u8 	%rs22, [%rd3+3];
	setp.eq.s16 	%p152, %rs22, 0;
	@%p152 bra 	$L__BB1_113;
	mul.wide.u32 	%rd89, %r523, 4;
	add.s64 	%rd90, %rd5, %rd89;
	mov.b32 	%r298, 3;
	st.local.u32 	[%rd90], %r298;
	add.s32 	%r523, %r523, 1;
$L__BB1_113:
	ld.local.u8 	%rs23, [%rd3+4];
	setp.eq.s16 	%p153, %rs23, 0;
	@%p153 bra 	$L__BB1_115;
	mul.wide.u32 	%rd91, %r523, 4;
	add.s64 	%rd92, %rd5, %rd91;
	mov.b32 	%r299, 4;
	st.local.u32 	[%rd92], %r299;
$L__BB1_115:
	shr.u32 	%r300, %r34, 2;
	xor.b32  	%r301, %r300, %r34;
	shl.b32 	%r302, %r86, 4;
	shl.b32 	%r303, %r301, 1;
	xor.b32  	%r304, %r302, %r303;
	xor.b32  	%r305, %r304, %r86;
	xor.b32  	%r110, %r305, %r301;
	add.s32 	%r306, %r486, %r110;
	add.s32 	%r307, %r306, 2537059;
	add.s32 	%r308, %r16, -3;
	rem.u32 	%r309, %r307, %r308;
	mul.wide.u32 	%rd93, %r309, 4;
	add.s64 	%rd94, %rd5, %rd93;
	ld.local.u32 	%r111, [%rd94];
	shr.u32 	%r310, %r58, 2;
	xor.b32  	%r311, %r310, %r58;
	shl.b32 	%r312, %r110, 4;
	shl.b32 	%r313, %r311, 1;
	xor.b32  	%r314, %r313, %r312;
	xor.b32  	%r315, %r314, %r311;
	xor.b32  	%r112, %r315, %r110;
	add.s32 	%r542, %r486, 2899496;
	add.s32 	%r316, %r112, %r542;
	mul.hi.u32 	%r317, %r316, -1431655765;
	shr.u32 	%r318, %r317, 1;
	mul.lo.s32 	%r319, %r318, 3;
	sub.s32 	%r320, %r316, %r319;
	add.s32 	%r114, %r320, 1;
	cvt.s64.s32 	%rd95, %r111;
	mul.wide.s32 	%rd96, %r111, 4;
	add.s64 	%rd97, %rd2, %rd96;
	ld.local.u32 	%r321, [%rd97];
	add.s32 	%r115, %r321, %r114;
	st.local.u32 	[%rd97], %r115;
	add.s64 	%rd98, %rd3, %rd95;
	mov.b16 	%rs24, 0;
	st.local.u8 	[%rd98], %rs24;
	setp.eq.s32 	%p154, %r111, 0;
	ld.local.u32 	%r116, [%rd2];
	@%p154 bra 	$L__BB1_118;
	setp.ne.s32 	%p155, %r116, %r115;
	setp.ne.s32 	%p156, %r506, -1;
	or.pred  	%p157, %p155, %p156;
	@%p157 bra 	$L__BB1_118;
	st.local.u32 	[%rd4], %r111;
	mov.u32 	%r506, %r111;
	bra.uni 	$L__BB1_120;
$L__BB1_118:
	setp.ne.s32 	%p158, %r506, %r111;
	setp.ge.s32 	%p159, %r116, %r115;
	or.pred  	%p160, %p158, %p159;
	@%p160 bra 	$L__BB1_120;
	mov.b32 	%r506, -1;
	st.local.u32 	[%rd4], %r506;
$L__BB1_120:
	setp.eq.s32 	%p161, %r111, 1;
	ld.local.u32 	%r323, [%rd2+4];
	setp.ne.s32 	%p162, %r323, %r115;
	setp.ne.s32 	%p163, %r507, -1;
	or.pred  	%p164, %p162, %p163;
	or.pred  	%p165, %p164, %p161;
	@%p165 bra 	$L__BB1_122;
	st.local.u32 	[%rd4+4], %r111;
	mov.u32 	%r507, %r111;
	bra.uni 	$L__BB1_124;
$L__BB1_122:
	setp.ne.s32 	%p166, %r507, %r111;
	setp.ge.s32 	%p167, %r323, %r115;
	or.pred  	%p168, %p166, %p167;
	@%p168 bra 	$L__BB1_124;
	mov.b32 	%r507, -1;
	st.local.u32 	[%rd4+4], %r507;
$L__BB1_124:
	setp.eq.s32 	%p169, %r111, 2;
	ld.local.u32 	%r325, [%rd2+8];
	setp.ne.s32 	%p170, %r325, %r115;
	setp.ne.s32 	%p171, %r508, -1;
	or.pred  	%p172, %p170, %p171;
	or.pred  	%p173, %p172, %p169;
	@%p173 bra 	$L__BB1_126;
	st.local.u32 	[%rd4+8], %r111;
	mov.u32 	%r508, %r111;
	bra.uni 	$L__BB1_128;
$L__BB1_126:
	setp.ne.s32 	%p174, %r508, %r111;
	setp.ge.s32 	%p175, %r325, %r115;
	or.pred  	%p176, %p174, %p175;
	@%p176 bra 	$L__BB1_128;
	mov.b32 	%r508, -1;
	st.local.u32 	[%rd4+8], %r508;
$L__BB1_128:
	setp.eq.s32 	%p177, %r111, 3;
	ld.local.u32 	%r327, [%rd2+12];
	setp.ne.s32 	%p178, %r327, %r115;
	setp.ne.s32 	%p179, %r509, -1;
	or.pred  	%p180, %p178, %p179;
	or.pred  	%p181, %p180, %p177;
	@%p181 bra 	$L__BB1_130;
	st.local.u32 	[%rd4+12], %r111;
	mov.u32 	%r509, %r111;
	bra.uni 	$L__BB1_132;
$L__BB1_130:
	setp.ne.s32 	%p182, %r509, %r111;
	setp.ge.s32 	%p183, %r327, %r115;
	or.pred  	%p184, %p182, %p183;
	@%p184 bra 	$L__BB1_132;
	mov.b32 	%r509, -1;
	st.local.u32 	[%rd4+12], %r509;
$L__BB1_132:
	setp.eq.s32 	%p185, %r111, 4;
	ld.local.u32 	%r329, [%rd2+16];
	setp.ne.s32 	%p186, %r329, %r115;
	setp.ne.s32 	%p187, %r510, -1;
	or.pred  	%p188, %p186, %p187;
	or.pred  	%p189, %p188, %p185;
	@%p189 bra 	$L__BB1_134;
	st.local.u32 	[%rd4+16], %r111;
	mov.u32 	%r510, %r111;
	bra.uni 	$L__BB1_136;
$L__BB1_134:
	setp.ne.s32 	%p190, %r510, %r111;
	setp.ge.s32 	%p191, %r329, %r115;
	or.pred  	%p192, %p190, %p191;
	@%p192 bra 	$L__BB1_136;
	mov.b32 	%r510, -1;
	st.local.u32 	[%rd4+16], %r510;
$L__BB1_136:
	mul.wide.s32 	%rd99, %r111, 4;
	add.s64 	%rd100, %rd4, %rd99;
	ld.local.u32 	%r531, [%rd100];
	setp.eq.s32 	%p193, %r531, -1;
	@%p193 bra 	$L__BB1_138;
$L__BB1_137:
	mul.wide.s32 	%rd101, %r531, 4;
	add.s64 	%rd102, %rd2, %rd101;
	ld.local.u32 	%r331, [%rd102];
	add.s32 	%r332, %r331, %r114;
	st.local.u32 	[%rd102], %r332;
	add.s64 	%rd103, %rd4, %rd101;
	ld.local.u32 	%r531, [%rd103];
	setp.ne.s32 	%p194, %r531, -1;
	@%p194 bra 	$L__BB1_137;
$L__BB1_138:
	setp.lt.u32 	%p195, %r16, 5;
	mov.u32 	%r537, %r112;
	mov.u32 	%r538, %r110;
	mov.u32 	%r539, %r86;
	mov.u32 	%r540, %r84;
	mov.u32 	%r541, %r60;
	@%p195 bra 	$L__BB1_172;
	ld.local.u8 	%rs25, [%rd3];
	setp.eq.s16 	%p196, %rs25, 0;
	mov.b32 	%r533, 0;
	@%p196 bra 	$L__BB1_141;
	mov.b32 	%r335, 0;
	st.local.u32 	[%rd5], %r335;
	mov.b32 	%r533, 1;
$L__BB1_141:
	ld.local.u8 	%rs26, [%rd3+1];
	setp.eq.s16 	%p197, %rs26, 0;
	@%p197 bra 	$L__BB1_143;
	mul.wide.u32 	%rd104, %r533, 4;
	add.s64 	%rd105, %rd5, %rd104;
	mov.b32 	%r336, 1;
	st.local.u32 	[%rd105], %r336;
	add.s32 	%r533, %r533, 1;
$L__BB1_143:
	ld.local.u8 	%rs27, [%rd3+2];
	setp.eq.s16 	%p198, %rs27, 0;
	@%p198 bra 	$L__BB1_145;
	mul.wide.u32 	%rd106, %r533, 4;
	add.s64 	%rd107, %rd5, %rd106;
	mov.b32 	%r337, 2;
	st.local.u32 	[%rd107], %r337;
	add.s32 	%r533, %r533, 1;
$L__BB1_145:
	ld.local.u8 	%rs28, [%rd3+3];
	setp.eq.s16 	%p199, %rs28, 0;
	@%p199 bra 	$L__BB1_147;
	mul.wide.u32 	%rd108, %r533, 4;
	add.s64 	%rd109, %rd5, %rd108;
	mov.b32 	%r338, 3;
	st.local.u32 	[%rd109], %r338;
	add.s32 	%r533, %r533, 1;
$L__BB1_147:
	ld.local.u8 	%rs29, [%rd3+4];
	setp.eq.s16 	%p200, %rs29, 0;
	@%p200 bra 	$L__BB1_149;
	mul.wide.u32 	%rd110, %r533, 4;
	add.s64 	%rd111, %rd5, %rd110;
	mov.b32 	%r339, 4;
	st.local.u32 	[%rd111], %r339;
$L__BB1_149:
	shr.u32 	%r340, %r60, 2;
	xor.b32  	%r341, %r340, %r60;
	shl.b32 	%r342, %r112, 4;
	shl.b32 	%r343, %r341, 1;
	xor.b32  	%r344, %r342, %r343;
	xor.b32  	%r345, %r344, %r112;
	xor.b32  	%r538, %r345, %r341;
	add.s32 	%r346, %r486, %r538;
	add.s32 	%r347, %r346, 3261933;
	add.s32 	%r348, %r16, -4;
	rem.u32 	%r349, %r347, %r348;
	mul.wide.u32 	%rd112, %r349, 4;
	add.s64 	%rd113, %rd5, %rd112;
	ld.local.u32 	%r137, [%rd113];
	shr.u32 	%r350, %r84, 2;
	xor.b32  	%r351, %r350, %r84;
	shl.b32 	%r352, %r538, 4;
	shl.b32 	%r353, %r351, 1;
	xor.b32  	%r354, %r353, %r352;
	xor.b32  	%r355, %r354, %r351;
	xor.b32  	%r537, %r355, %r538;
	add.s32 	%r542, %r486, 3624370;
	add.s32 	%r356, %r537, %r542;
	mul.hi.u32 	%r357, %r356, -1431655765;
	shr.u32 	%r358, %r357, 1;
	mul.lo.s32 	%r359, %r358, 3;
	sub.s32 	%r360, %r356, %r359;
	add.s32 	%r140, %r360, 1;
	cvt.s64.s32 	%rd114, %r137;
	mul.wide.s32 	%rd115, %r137, 4;
	add.s64 	%rd116, %rd2, %rd115;
	ld.local.u32 	%r361, [%rd116];
	add.s32 	%r141, %r361, %r140;
	st.local.u32 	[%rd116], %r141;
	add.s64 	%rd117, %rd3, %rd114;
	mov.b16 	%rs30, 0;
	st.local.u8 	[%rd117], %rs30;
	setp.eq.s32 	%p201, %r137, 0;
	ld.local.u32 	%r142, [%rd2];
	@%p201 bra 	$L__BB1_152;
	setp.ne.s32 	%p202, %r142, %r141;
	setp.ne.s32 	%p203, %r506, -1;
	or.pred  	%p204, %p202, %p203;
	@%p204 bra 	$L__BB1_152;
	st.local.u32 	[%rd4], %r137;
	bra.uni 	$L__BB1_154;
$L__BB1_152:
	setp.ne.s32 	%p205, %r506, %r137;
	setp.ge.s32 	%p206, %r142, %r141;
	or.pred  	%p207, %p205, %p206;
	@%p207 bra 	$L__BB1_154;
	mov.b32 	%r362, -1;
	st.local.u32 	[%rd4], %r362;
$L__BB1_154:
	setp.eq.s32 	%p208, %r137, 1;
	ld.local.u32 	%r363, [%rd2+4];
	setp.ne.s32 	%p209, %r363, %r141;
	setp.ne.s32 	%p210, %r507, -1;
	or.pred  	%p211, %p209, %p210;
	or.pred  	%p212, %p211, %p208;
	@%p212 bra 	$L__BB1_156;
	st.local.u32 	[%rd4+4], %r137;
	bra.uni 	$L__BB1_158;
$L__BB1_156:
	setp.ne.s32 	%p213, %r507, %r137;
	setp.ge.s32 	%p214, %r363, %r141;
	or.pred  	%p215, %p213, %p214;
	@%p215 bra 	$L__BB1_158;
	mov.b32 	%r364, -1;
	st.local.u32 	[%rd4+4], %r364;
$L__BB1_158:
	setp.eq.s32 	%p216, %r137, 2;
	ld.local.u32 	%r365, [%rd2+8];
	setp.ne.s32 	%p217, %r365, %r141;
	setp.ne.s32 	%p218, %r508, -1;
	or.pred  	%p219, %p217, %p218;
	or.pred  	%p220, %p219, %p216;
	@%p220 bra 	$L__BB1_160;
	st.local.u32 	[%rd4+8], %r137;
	bra.uni 	$L__BB1_162;
$L__BB1_160:
	setp.ne.s32 	%p221, %r508, %r137;
	setp.ge.s32 	%p222, %r365, %r141;
	or.pred  	%p223, %p221, %p222;
	@%p223 bra 	$L__BB1_162;
	mov.b32 	%r366, -1;
	st.local.u32 	[%rd4+8], %r366;
$L__BB1_162:
	setp.eq.s32 	%p224, %r137, 3;
	ld.local.u32 	%r367, [%rd2+12];
	setp.ne.s32 	%p225, %r367, %r141;
	setp.ne.s32 	%p226, %r509, -1;
	or.pred  	%p227, %p225, %p226;
	or.pred  	%p228, %p227, %p224;
	@%p228 bra 	$L__BB1_164;
	st.local.u32 	[%rd4+12], %r137;
	bra.uni 	$L__BB1_166;
$L__BB1_164:
	setp.ne.s32 	%p229, %r509, %r137;
	setp.ge.s32 	%p230, %r367, %r141;
	or.pred  	%p231, %p229, %p230;
	@%p231 bra 	$L__BB1_166;
	mov.b32 	%r368, -1;
	st.local.u32 	[%rd4+12], %r368;
$L__BB1_166:
	setp.eq.s32 	%p232, %r137, 4;
	ld.local.u32 	%r369, [%rd2+16];
	setp.ne.s32 	%p233, %r369, %r141;
	setp.ne.s32 	%p234, %r510, -1;
	or.pred  	%p235, %p233, %p234;
	or.pred  	%p236, %p235, %p232;
	@%p236 bra 	$L__BB1_168;
	st.local.u32 	[%rd4+16], %r137;
	bra.uni 	$L__BB1_170;
$L__BB1_168:
	setp.ne.s32 	%p237, %r510, %r137;
	setp.ge.s32 	%p238, %r369, %r141;
	or.pred  	%p239, %p237, %p238;
	@%p239 bra 	$L__BB1_170;
	mov.b32 	%r370, -1;
	st.local.u32 	[%rd4+16], %r370;
$L__BB1_170:
	add.s64 	%rd119, %rd4, %rd115;
	ld.local.u32 	%r536, [%rd119];
	setp.eq.s32 	%p240, %r536, -1;
	mov.u32 	%r539, %r112;
	mov.u32 	%r540, %r110;
	mov.u32 	%r541, %r86;
	@%p240 bra 	$L__BB1_172;
$L__BB1_171:
	mul.wide.s32 	%rd120, %r536, 4;
	add.s64 	%rd121, %rd2, %rd120;
	ld.local.u32 	%r371, [%rd121];
	add.s32 	%r372, %r371, %r140;
	st.local.u32 	[%rd121], %r372;
	add.s64 	%rd122, %rd4, %rd120;
	ld.local.u32 	%r536, [%rd122];
	setp.ne.s32 	%p241, %r536, -1;
	mov.u32 	%r539, %r112;
	mov.u32 	%r540, %r110;
	mov.u32 	%r541, %r86;
	@%p241 bra 	$L__BB1_171;
$L__BB1_172:
	ld.local.u32 	%r373, [%rd2+4];
	ld.local.u32 	%r374, [%rd2];
	setp.gt.s32 	%p242, %r373, %r374;
	selp.u32 	%r375, 1, 0, %p242;
	ld.local.u32 	%r376, [%rd2+8];
	mul.wide.u32 	%rd123, %r375, 4;
	add.s64 	%rd124, %rd2, %rd123;
	ld.local.u32 	%r377, [%rd124];
	setp.gt.s32 	%p243, %r376, %r377;
	selp.b32 	%r378, 2, %r375, %p243;
	ld.local.u32 	%r379, [%rd2+12];
	mul.wide.u32 	%rd125, %r378, 4;
	add.s64 	%rd126, %rd2, %rd125;
	ld.local.u32 	%r380, [%rd126];
	setp.gt.s32 	%p244, %r379, %r380;
	selp.b32 	%r381, 3, %r378, %p244;
	ld.local.u32 	%r382, [%rd2+16];
	mul.wide.u32 	%rd127, %r381, 4;
	add.s64 	%rd128, %rd2, %rd127;
	ld.local.u32 	%r383, [%rd128];
	setp.gt.s32 	%p245, %r382, %r383;
	selp.b32 	%r384, 4, %r381, %p245;
	cvt.u64.u32 	%rd206, %r384;
	mul.wide.u32 	%rd129, %r384, 4;
	add.s64 	%rd130, %rd4, %rd129;
	ld.local.u32 	%r543, [%rd130];
	setp.eq.s32 	%p246, %r543, -1;
	@%p246 bra 	$L__BB1_174;
$L__BB1_173:
	cvt.s64.s32 	%rd206, %r543;
	mul.wide.s32 	%rd131, %r543, 4;
	add.s64 	%rd132, %rd4, %rd131;
	ld.local.u32 	%r543, [%rd132];
	setp.ne.s32 	%p247, %r543, -1;
	@%p247 bra 	$L__BB1_173;
$L__BB1_174:
	shl.b64 	%rd133, %rd206, 3;
	add.s64 	%rd134, %rd1, %rd133;
	ld.local.u64 	%rd135, [%rd134];
	add.s64 	%rd136, %rd135, 1;
	st.local.u64 	[%rd134], %rd136;
	add.s32 	%r485, %r485, 1;
	cvt.u64.u32 	%rd137, %r485;
	setp.gt.u64 	%p248, %rd18, %rd137;
	mov.u32 	%r486, %r542;
	mov.u32 	%r489, %r539;
	mov.u32 	%r490, %r538;
	mov.u32 	%r491, %r537;
	@%p248 bra 	$L__BB1_2;
	ld.local.u64 	%rd205, [%rd1];
$L__BB1_176:
	and.b32  	%r24, %r1, 31;
	setp.eq.s32 	%p249, %r24, 0;
	// begin inline asm
	mov.b64 {%r385,%r386}, %rd205;
	// end inline asm
	shfl.sync.down.b32	%r388|%p250, %r386, 16, 31, -1;
	shfl.sync.down.b32	%r387|%p251, %r385, 16, 31, -1;
	// begin inline asm
	mov.b64 %rd139, {%r387,%r388};
	// end inline asm
	add.s64 	%rd140, %rd205, %rd139;
	// begin inline asm
	mov.b64 {%r389,%r390}, %rd140;
	// end inline asm
	shfl.sync.down.b32	%r392|%p252, %r390, 8, 31, -1;
	shfl.sync.down.b32	%r391|%p253, %r389, 8, 31, -1;
	// begin inline asm
	mov.b64 %rd141, {%r391,%r392};
	// end inline asm
	add.s64 	%rd142, %rd140, %rd141;
	// begin inline asm
	mov.b64 {%r393,%r394}, %rd142;
	// end inline asm
	shfl.sync.down.b32	%r396|%p254, %r394, 4, 31, -1;
	shfl.sync.down.b32	%r395|%p255, %r393, 4, 31, -1;
	// begin inline asm
	mov.b64 %rd143, {%r395,%r396};
	// end inline asm
	add.s64 	%rd144, %rd142, %rd143;
	// begin inline asm
	mov.b64 {%r397,%r398}, %rd144;
	// end inline asm
	shfl.sync.down.b32	%r400|%p256, %r398, 2, 31, -1;
	shfl.sync.down.b32	%r399|%p257, %r397, 2, 31, -1;
	// begin inline asm
	mov.b64 %rd145, {%r399,%r400};
	// end inline asm
	add.s64 	%rd146, %rd144, %rd145;
	// begin inline asm
	mov.b64 {%r401,%r402}, %rd146;
	// end inline asm
	shfl.sync.down.b32	%r404|%p258, %r402, 1, 31, -1;
	shfl.sync.down.b32	%r403|%p259, %r401, 1, 31, -1;
	// begin inline asm
	mov.b64 %rd147, {%r403,%r404};
	// end inline asm
	add.s64 	%rd8, %rd146, %rd147;
	@%p249 bra 	$L__BB1_177;
	bra.uni 	$L__BB1_178;
$L__BB1_177:
	atom.shared.add.u64 	%rd148, [_ZZ12camel_up_simIyEvP17curandStateXORWOWPT_S2_E14shared_results], %rd8;
$L__BB1_178:
	setp.ne.s32 	%p260, %r24, 0;
	ld.local.u64 	%rd149, [%rd1+8];
	// begin inline asm
	mov.b64 {%r405,%r406}, %rd149;
	// end inline asm
	shfl.sync.down.b32	%r408|%p261, %r406, 16, 31, -1;
	shfl.sync.down.b32	%r407|%p262, %r405, 16, 31, -1;
	// begin inline asm
	mov.b64 %rd150, {%r407,%r408};
	// end inline asm
	add.s64 	%rd151, %rd149, %rd150;
	// begin inline asm
	mov.b64 {%r409,%r410}, %rd151;
	// end inline asm
	shfl.sync.down.b32	%r412|%p263, %r410, 8, 31, -1;
	shfl.sync.down.b32	%r411|%p264, %r409, 8, 31, -1;
	// begin inline asm
	mov.b64 %rd152, {%r411,%r412};
	// end inline asm
	add.s64 	%rd153, %rd151, %rd152;
	// begin inline asm
	mov.b64 {%r413,%r414}, %rd153;
	// end inline asm
	shfl.sync.down.b32	%r416|%p265, %r414, 4, 31, -1;
	shfl.sync.down.b32	%r415|%p266, %r413, 4, 31, -1;
	// begin inline asm
	mov.b64 %rd154, {%r415,%r416};
	// end inline asm
	add.s64 	%rd155, %rd153, %rd154;
	// begin inline asm
	mov.b64 {%r417,%r418}, %rd155;
	// end inline asm
	shfl.sync.down.b32	%r420|%p267, %r418, 2, 31, -1;
	shfl.sync.down.b32	%r419|%p268, %r417, 2, 31, -1;
	// begin inline asm
	mov.b64 %rd156, {%r419,%r420};
	// end inline asm
	add.s64 	%rd157, %rd155, %rd156;
	// begin inline asm
	mov.b64 {%r421,%r422}, %rd157;
	// end inline asm
	shfl.sync.down.b32	%r424|%p269, %r422, 1, 31, -1;
	shfl.sync.down.b32	%r423|%p270, %r421, 1, 31, -1;
	// begin inline asm
	mov.b64 %rd158, {%r423,%r424};
	// end inline asm
	add.s64 	%rd13, %rd157, %rd158;
	@%p260 bra 	$L__BB1_180;
	atom.shared.add.u64 	%rd159, [_ZZ12camel_up_simIyEvP17curandStateXORWOWPT_S2_E14shared_results+8], %rd13;
$L__BB1_180:
	setp.ne.s32 	%p271, %r24, 0;
	ld.local.u64 	%rd160, [%rd1+16];
	// begin inline asm
	mov.b64 {%r425,%r426}, %rd160;
	// end inline asm
	shfl.sync.down.b32	%r428|%p272, %r426, 16, 31, -1;
	shfl.sync.down.b32	%r427|%p273, %r425, 16, 31, -1;
	// begin inline asm
	mov.b64 %rd161, {%r427,%r428};
	// end inline asm
	add.s64 	%rd162, %rd160, %rd161;
	// begin inline asm
	mov.b64 {%r429,%r430}, %rd162;
	// end inline asm
	shfl.sync.down.b32	%r432|%p274, %r430, 8, 31, -1;
	shfl.sync.down.b32	%r431|%p275, %r429, 8, 31, -1;
	// begin inline asm
	mov.b64 %rd163, {%r431,%r432};
	// end inline asm
	add.s64 	%rd164, %rd162, %rd163;
	// begin inline asm
	mov.b64 {%r433,%r434}, %rd164;
	// end inline asm
	shfl.sync.down.b32	%r436|%p276, %r434, 4, 31, -1;
	shfl.sync.down.b32	%r435|%p277, %r433, 4, 31, -1;
	// begin inline asm
	mov.b64 %rd165, {%r435,%r436};
	// end inline asm
	add.s64 	%rd166, %rd164, %rd165;
	// begin inline asm
	mov.b64 {%r437,%r438}, %rd166;
	// end inline asm
	shfl.sync.down.b32	%r440|%p278, %r438, 2, 31, -1;
	shfl.sync.down.b32	%r439|%p279, %r437, 2, 31, -1;
	// begin inline asm
	mov.b64 %rd167, {%r439,%r440};
	// end inline asm
	add.s64 	%rd168, %rd166, %rd167;
	// begin inline asm
	mov.b64 {%r441,%r442}, %rd168;
	// end inline asm
	shfl.sync.down.b32	%r444|%p280, %r442, 1, 31, -1;
	shfl.sync.down.b32	%r443|%p281, %r441, 1, 31, -1;
	// begin inline asm
	mov.b64 %rd169, {%r443,%r444};
	// end inline asm
	add.s64 	%rd14, %rd168, %rd169;
	@%p271 bra 	$L__BB1_182;
	atom.shared.add.u64 	%rd170, [_ZZ12camel_up_simIyEvP17curandStateXORWOWPT_S2_E14shared_results+16], %rd14;
$L__BB1_182:
	setp.ne.s32 	%p282, %r24, 0;
	ld.local.u64 	%rd171, [%rd1+24];
	// begin inline asm
	mov.b64 {%r445,%r446}, %rd171;
	// end inline asm
	shfl.sync.down.b32	%r448|%p283, %r446, 16, 31, -1;
	shfl.sync.down.b32	%r447|%p284, %r445, 16, 31, -1;
	// begin inline asm
	mov.b64 %rd172, {%r447,%r448};
	// end inline asm
	add.s64 	%rd173, %rd171, %rd172;
	// begin inline asm
	mov.b64 {%r449,%r450}, %rd173;
	// end inline asm
	shfl.sync.down.b32	%r452|%p285, %r450, 8, 31, -1;
	shfl.sync.down.b32	%r451|%p286, %r449, 8, 31, -1;
	// begin inline asm
	mov.b64 %rd174, {%r451,%r452};
	// end inline asm
	add.s64 	%rd175, %rd173, %rd174;
	// begin inline asm
	mov.b64 {%r453,%r454}, %rd175;
	// end inline asm
	shfl.sync.down.b32	%r456|%p287, %r454, 4, 31, -1;
	shfl.sync.down.b32	%r455|%p288, %r453, 4, 31, -1;
	// begin inline asm
	mov.b64 %rd176, {%r455,%r456};
	// end inline asm
	add.s64 	%rd177, %rd175, %rd176;
	// begin inline asm
	mov.b64 {%r457,%r458}, %rd177;
	// end inline asm
	shfl.sync.down.b32	%r460|%p289, %r458, 2, 31, -1;
	shfl.sync.down.b32	%r459|%p290, %r457, 2, 31, -1;
	// begin inline asm
	mov.b64 %rd178, {%r459,%r460};
	// end inline asm
	add.s64 	%rd179, %rd177, %rd178;
	// begin inline asm
	mov.b64 {%r461,%r462}, %rd179;
	// end inline asm
	shfl.sync.down.b32	%r464|%p291, %r462, 1, 31, -1;
	shfl.sync.down.b32	%r463|%p292, %r461, 1, 31, -1;
	// begin inline asm
	mov.b64 %rd180, {%r463,%r464};
	// end inline asm
	add.s64 	%rd15, %rd179, %rd180;
	@%p282 bra 	$L__BB1_184;
	atom.shared.add.u64 	%rd181, [_ZZ12camel_up_simIyEvP17curandStateXORWOWPT_S2_E14shared_results+24], %rd15;
$L__BB1_184:
	setp.ne.s32 	%p293, %r24, 0;
	ld.local.u64 	%rd182, [%rd1+32];
	// begin inline asm
	mov.b64 {%r465,%r466}, %rd182;
	// end inline asm
	shfl.sync.down.b32	%r468|%p294, %r466, 16, 31, -1;
	shfl.sync.down.b32	%r467|%p295, %r465, 16, 31, -1;
	// begin inline asm
	mov.b64 %rd183, {%r467,%r468};
	// end inline asm
	add.s64 	%rd184, %rd182, %rd183;
	// begin inline asm
	mov.b64 {%r469,%r470}, %rd184;
	// end inline asm
	shfl.sync.down.b32	%r472|%p296, %r470, 8, 31, -1;
	shfl.sync.down.b32	%r471|%p297, %r469, 8, 31, -1;
	// begin inline asm
	mov.b64 %rd185, {%r471,%r472};
	// end inline asm
	add.s64 	%rd186, %rd184, %rd185;
	// begin inline asm
	mov.b64 {%r473,%r474}, %rd186;
	// end inline asm
	shfl.sync.down.b32	%r476|%p298, %r474, 4, 31, -1;
	shfl.sync.down.b32	%r475|%p299, %r473, 4, 31, -1;
	// begin inline asm
	mov.b64 %rd187, {%r475,%r476};
	// end inline asm
	add.s64 	%rd188, %rd186, %rd187;
	// begin inline asm
	mov.b64 {%r477,%r478}, %rd188;
	// end inline asm
	shfl.sync.down.b32	%r480|%p300, %r478, 2, 31, -1;
	shfl.sync.down.b32	%r479|%p301, %r477, 2, 31, -1;
	// begin inline asm
	mov.b64 %rd189, {%r479,%r480};
	// end inline asm
	add.s64 	%rd190, %rd188, %rd189;
	// begin inline asm
	mov.b64 {%r481,%r482}, %rd190;
	// end inline asm
	shfl.sync.down.b32	%r484|%p302, %r482, 1, 31, -1;
	shfl.sync.down.b32	%r483|%p303, %r481, 1, 31, -1;
	// begin inline asm
	mov.b64 %rd191, {%r483,%r484};
	// end inline asm
	add.s64 	%rd16, %rd190, %rd191;
	@%p293 bra 	$L__BB1_186;
	atom.shared.add.u64 	%rd192, [_ZZ12camel_up_simIyEvP17curandStateXORWOWPT_S2_E14shared_results+32], %rd16;
$L__BB1_186:
	bar.sync 	0;
	setp.ne.s32 	%p304, %r1, 0;
	@%p304 bra 	$L__BB1_188;
	ld.param.u64 	%rd204, [_Z12camel_up_simIyEvP17curandStateXORWOWPT_S2__param_1];
	cvta.to.global.u64 	%rd193, %rd204;
	ld.shared.u64 	%rd194, [_ZZ12camel_up_simIyEvP17curandStateXORWOWPT_S2_E14shared_results];
	atom.global.add.u64 	%rd195, [%rd193], %rd194;
	ld.shared.u64 	%rd196, [_ZZ12camel_up_simIyEvP17curandStateXORWOWPT_S2_E14shared_results+8];
	atom.global.add.u64 	%rd197, [%rd193+8], %rd196;
	ld.shared.u64 	%rd198, [_ZZ12camel_up_simIyEvP17curandStateXORWOWPT_S2_E14shared_results+16];
	atom.global.add.u64 	%rd199, [%rd193+16], %rd198;
	ld.shared.u64 	%rd200, [_ZZ12camel_up_simIyEvP17curandStateXORWOWPT_S2_E14shared_results+24];
	atom.global.add.u64 	%rd201, [%rd193+24], %rd200;
	ld.shared.u64 	%rd202, [_ZZ12camel_up_simIyEvP17curandStateXORWOWPT_S2_E14shared_results+32];
	atom.global.add.u64 	%rd203, [%rd193+32], %rd202;
$L__BB1_188:
	ret;

}


// ===== COMPILED SASS (sm_100) =====

	.target	sm_100

	.elftype	@"ET_EXEC"


//--------------------- .note.nv.tkinfo           --------------------------
	.section	.note.nv.tkinfo,"",@"SHT_NOTE"
	.sectionflags	@"SHF_NOTE_NV_TKINFO"
	.tkinfo
        /*0018*/ 	.word	0x00000002
        /*0030*/ 	.string	""
        /*0030*/ 	.string	"ptxas"
        /*0030*/ 	.string	"Cuda compilation tools, release 13.0, V13.0.88"
        /*0030*/ 	.string	"Build cuda_13.0.r13.0/compiler.36424714_0"
        /*0030*/ 	.string	"-arch sm_100 -m 64 "



//--------------------- .note.nv.cuinfo           --------------------------
	.section	.note.nv.cuinfo,"",@"SHT_NOTE"
	.sectionflags	@"SHF_NOTE_NV_CUINFO"
        /*0018*/ 	.short	0x0002
        /*001a*/ 	.short	0x0064
        /*001c*/ 	.short	0x0082
	.zero		2


//--------------------- .nv.info                  --------------------------
	.section	.nv.info,"",@"SHT_CUDA_INFO"
	.align	4


	//----- nvinfo : EIATTR_REGCOUNT
	.align		4
        /*0000*/ 	.byte	0x04, 0x2f
        /*0002*/ 	.short	(.L_14 - .L_13)
	.align		4
.L_13:
        /*0004*/ 	.word	index@(_Z12setup_kernelP17curandStateXORWOW)
        /*0008*/ 	.word	0x0000001f


	//----- nvinfo : EIATTR_FRAME_SIZE
	.align		4
.L_14:
        /*000c*/ 	.byte	0x04, 0x11
        /*000e*/ 	.short	(.L_16 - .L_15)
	.align		4
.L_15:
        /*0010*/ 	.word	index@(_Z12setup_kernelP17curandStateXORWOW)
        /*0014*/ 	.word	0x00000000


	//----- nvinfo : EIATTR_REGCOUNT
	.align		4
.L_16:
        /*0018*/ 	.byte	0x04, 0x2f
        /*001a*/ 	.short	(.L_18 - .L_17)
	.align		4
.L_17:
        /*001c*/ 	.word	index@(_Z12camel_up_simIyEvP17curandStateXORWOWPT_S2_)
        /*0020*/ 	.word	0x00000020


	//----- nvinfo : EIATTR_FRAME_SIZE
	.align		4
.L_18:
        /*0024*/ 	.byte	0x04, 0x11
        /*0026*/ 	.short	(.L_20 - .L_19)
	.align		4
.L_19:
        /*0028*/ 	.word	index@(_Z12camel_up_simIyEvP17curandStateXORWOWPT_S2_)
        /*002c*/ 	.word	0x00000070


	//----- nvinfo : EIATTR_MIN_STACK_SIZE
	.align		4
.L_20:
        /*0030*/ 	.byte	0x04, 0x12
        /*0032*/ 	.short	(.L_22 - .L_21)
	.align		4
.L_21:
        /*0034*/ 	.word	index@(_Z12camel_up_simIyEvP17curandStateXORWOWPT_S2_)
        /*0038*/ 	.word	0x00000070


	//----- nvinfo : EIATTR_MIN_STACK_SIZE
	.align		4
.L_22:
        /*003c*/ 	.byte	0x04, 0x12
        /*003e*/ 	.short	(.L_24 - .L_23)
	.align		4
.L_23:
        /*0040*/ 	.word	index@(_Z12setup_kernelP17curandStateXORWOW)
        /*0044*/ 	.word	0x00000000
.L_24:


//--------------------- .nv.compat                --------------------------
	.section	.nv.compat,"",@"SHT_CUDA_COMPAT_INFO"
	.align	4
        /*0000*/ 	.byte	0x02, 0x09, 0x00, 0x00, 0x02, 0x02, 0x01, 0x00, 0x02, 0x05, 0x05, 0x00, 0x03, 0x07, 0x01, 0x01
        /*0010*/ 	.byte	0x02, 0x03, 0x00, 0x00, 0x02, 0x06, 0x01, 0x00, 0x04, 0x0b, 0x08, 0x00, 0x09, 0x00, 0x00, 0x00
        /*0020*/ 	.byte	0x00, 0x00, 0x00, 0x00


//--------------------- .nv.info._Z12camel_up_simIyEvP17curandStateXORWOWPT_S2_ --------------------------
	.section	.nv.info._Z12camel_up_simIyEvP17curandStateXORWOWPT_S2_,"",@"SHT_CUDA_INFO"
	.sectionflags	@""
	.align	4


	//----- nvinfo : EIATTR_CUDA_API_VERSION
	.align		4
        /*0000*/ 	.byte	0x04, 0x37
        /*0002*/ 	.short	(.L_26 - .L_25)
.L_25:
        /*0004*/ 	.word	0x00000082


	//----- nvinfo : EIATTR_KPARAM_INFO
	.align		4
.L_26:
        /*0008*/ 	.byte	0x04, 0x17
        /*000a*/ 	.short	(.L_28 - .L_27)
.L_27:
        /*000c*/ 	.word	0x00000000
        /*0010*/ 	.short	0x0002
        /*0012*/ 	.short	0x0010
        /*0014*/ 	.byte	0x00, 0xf0, 0x21, 0x00


	//----- nvinfo : EIATTR_KPARAM_INFO
	.align		4
.L_28:
        /*0018*/ 	.byte	0x04, 0x17
        /*001a*/ 	.short	(.L_30 - .L_29)
.L_29:
        /*001c*/ 	.word	0x00000000
        /*0020*/ 	.short	0x0001
        /*0022*/ 	.short	0x0008
        /*0024*/ 	.byte	0x00, 0xf5, 0x21, 0x00


	//----- nvinfo : EIATTR_KPARAM_INFO
	.align		4
.L_30:
        /*0028*/ 	.byte	0x04, 0x17
        /*002a*/ 	.short	(.L_32 - .L_31)
.L_31:
        /*002c*/ 	.word	0x00000000
        /*0030*/ 	.short	0x0000
        /*0032*/ 	.short	0x0000
        /*0034*/ 	.byte	0x00, 0xf5, 0x21, 0x00


	//----- nvinfo : EIATTR_SPARSE_MMA_MASK
	.align		4
.L_32:
        /*0038*/ 	.byte	0x03, 0x50
        /*003a*/ 	.short	0x0000


	//----- nvinfo : EIATTR_MAXREG_COUNT
	.align		4
        /*003c*/ 	.byte	0x03, 0x1b
        /*003e*/ 	.short	0x00ff


	//----- nvinfo : EIATTR_NUM_BARRIERS
	.align		4
        /*0040*/ 	.byte	0x02, 0x4c
        /*0042*/ 	.byte	0x01
	.zero		1


	//----- nvinfo : EIATTR_MERCURY_ISA_VERSION
	.align		4
        /*0044*/ 	.byte	0x03, 0x5f
        /*0046*/ 	.short	0x0101


	//----- nvinfo : EIATTR_COOP_GROUP_MASK_REGIDS
	.align		4
        /*0048*/ 	.byte	0x04, 0x29
        /*004a*/ 	.short	(.L_34 - .L_33)


	//   ....[0]....
.L_33:
        /*004c*/ 	.word	0xffffffff


	//   ....[1]....
        /*0050*/ 	.word	0xffffffff


	//   ....[2]....
        /*0054*/ 	.word	0xffffffff


	//   ....[3]....
        /*0058*/ 	.word	0xffffffff


	//   ....[4]....
        /*005c*/ 	.word	0xffffffff


	//   ....[5]....
        /*0060*/ 	.word	0xffffffff


	//   ....[6]....
        /*0064*/ 	.word	0xffffffff


	//   ....[7]....
        /*0068*/ 	.word	0xffffffff


	//   ....[8]....
        /*006c*/ 	.word	0xffffffff


	//   ....[9]....
        /*0070*/ 	.word	0xffffffff


	//   ....[10]....
        /*0074*/ 	.word	0xffffffff


	//   ....[11]....
        /*0078*/ 	.word	0xffffffff


	//   ....[12]....
        /*007c*/ 	.word	0xffffffff


	//   ....[13]....
        /*0080*/ 	.word	0xffffffff


	//   ....[14]....
        /*0084*/ 	.word	0xffffffff


	//   ....[15]....
        /*0088*/ 	.word	0xffffffff


	//   ....[16]....
        /*008c*/ 	.word	0xffffffff


	//   ....[17]....
        /*0090*/ 	.word	0xffffffff


	//   ....[18]....
        /*0094*/ 	.word	0xffffffff


	//   ....[19]....
        /*0098*/ 	.word	0xffffffff


	//   ....[20]....
        /*009c*/ 	.word	0xffffffff


	//   ....[21]....
        /*00a0*/ 	.word	0xffffffff


	//   ....[22]....
        /*00a4*/ 	.word	0xffffffff


	//   ....[23]....
        /*00a8*/ 	.word	0xffffffff


	//   ....[24]....
        /*00ac*/ 	.word	0xffffffff


	//   ....[25]....
        /*00b0*/ 	.word	0xffffffff


	//   ....[26]....
        /*00b4*/ 	.word	0xffffffff


	//   ....[27]....
        /*00b8*/ 	.word	0xffffffff


	//   ....[28]....
        /*00bc*/ 	.word	0xffffffff


	//   ....[29]....
        /*00c0*/ 	.word	0xffffffff


	//   ....[30]....
        /*00c4*/ 	.word	0xffffffff


	//   ....[31]....
        /*00c8*/ 	.word	0xffffffff


	//   ....[32]....
        /*00cc*/ 	.word	0xffffffff


	//   ....[33]....
        /*00d0*/ 	.word	0xffffffff


	//   ....[34]....
        /*00d4*/ 	.word	0xffffffff


	//   ....[35]....
        /*00d8*/ 	.word	0xffffffff


	//   ....[36]....
        /*00dc*/ 	.word	0xffffffff


	//   ....[37]....
        /*00e0*/ 	.word	0xffffffff


	//   ....[38]....
        /*00e4*/ 	.word	0xffffffff


	//   ....[39]....
        /*00e8*/ 	.word	0xffffffff


	//   ....[40]....
        /*00ec*/ 	.word	0xffffffff


	//   ....[41]....
        /*00f0*/ 	.word	0xffffffff


	//   ....[42]....
        /*00f4*/ 	.word	0xffffffff


	//   ....[43]....
        /*00f8*/ 	.word	0xffffffff


	//   ....[44]....
        /*00fc*/ 	.word	0xffffffff


	//   ....[45]....
        /*0100*/ 	.word	0xffffffff


	//   ....[46]....
        /*0104*/ 	.word	0xffffffff


	//   ....[47]....
        /*0108*/ 	.word	0xffffffff


	//   ....[48]....
        /*010c*/ 	.word	0xffffffff


	//   ....[49]....
        /*0110*/ 	.word	0xffffffff


	//----- nvinfo : EIATTR_COOP_GROUP_INSTR_OFFSETS
	.align		4
.L_34:
        /*0114*/ 	.byte	0x04, 0x28
        /*0116*/ 	.short	(.L_36 - .L_35)


	//   ....[0]....
.L_35:
        /*0118*/ 	.word	0x00003ae0


	//   ....[1]....
        /*011c*/ 	.word	0x00003af0


	//   ....[2]....
        /*0120*/ 	.word	0x00003b20


	//   ....[3]....
        /*0124*/ 	.word	0x00003b30


	//   ....[4]....
        /*0128*/ 	.word	0x00003b60


	//   ....[5]....
        /*012c*/ 	.word	0x00003b70


	//   ....[6]....
        /*0130*/ 	.word	0x00003ba0


	//   ....[7]....
        /*0134*/ 	.word	0x00003bb0


	//   ....[8]....
        /*0138*/ 	.word	0x00003be0


	//   ....[9]....
        /*013c*/ 	.word	0x00003c00


	//   ....[10]....
        /*0140*/ 	.word	0x00003cd0


	//   ....[11]....
        /*0144*/ 	.word	0x00003cf0


	//   ....[12]....
        /*0148*/ 	.word	0x00003d20


	//   ....[13]....
        /*014c*/ 	.word	0x00003d30


	//   ....[14]....
        /*0150*/ 	.word	0x00003d60


	//   ....[15]....
        /*0154*/ 	.word	0x00003d70


	//   ....[16]....
        /*0158*/ 	.word	0x00003da0


	//   ....[17]....
        /*015c*/ 	.word	0x00003db0


	//   ....[18]....
        /*0160*/ 	.word	0x00003de0


	//   ....[19]....
        /*0164*/ 	.word	0x00003e00


	//   ....[20]....
        /*0168*/ 	.word	0x00003ed0


	//   ....[21]....
        /*016c*/ 	.word	0x00003ef0


	//   ....[22]....
        /*0170*/ 	.word	0x00003f20


	//   ....[23]....
        /*0174*/ 	.word	0x00003f30


	//   ....[24]....
        /*0178*/ 	.word	0x00003f60


	//   ....[25]....
        /*017c*/ 	.word	0x00003f70


	//   ....[26]....
        /*0180*/ 	.word	0x00003fa0


	//   ....[27]....
        /*0184*/ 	.word	0x00003fb0


	//   ....[28]....
        /*0188*/ 	.word	0x00003fe0


	//   ....[29]....
        /*018c*/ 	.word	0x00003ff0


	//   ....[30]....
        /*0190*/ 	.word	0x000040c0


	//   ....[31]....
        /*0194*/ 	.word	0x000040e0


	//   ....[32]....
        /*0198*/ 	.word	0x00004110


	//   ....[33]....
        /*019c*/ 	.word	0x00004120


	//   ....[34]....
        /*01a0*/ 	.word	0x00004150


	//   ....[35]....
        /*01a4*/ 	.word	0x00004160


	//   ....[36]....
        /*01a8*/ 	.word	0x00004190


	//   ....[37]....
        /*01ac*/ 	.word	0x000041a0


	//   ....[38]....
        /*01b0*/ 	.word	0x000041d0


	//   ....[39]....
        /*01b4*/ 	.word	0x000041e0


	//   ....[40]....
        /*01b8*/ 	.word	0x000042b0


	//   ....[41]....
        /*01bc*/ 	.word	0x000042d0


	//   ....[42]....
        /*01c0*/ 	.word	0x00004300


	//   ....[43]....
        /*01c4*/ 	.word	0x00004310


	//   ....[44]....
        /*01c8*/ 	.word	0x00004340


	//   ....[45]....
        /*01cc*/ 	.word	0x00004350


	//   ....[46]....
        /*01d0*/ 	.word	0x00004380


	//   ....[47]....
        /*01d4*/ 	.word	0x00004390


	//   ....[48]....
        /*01d8*/ 	.word	0x000043c0


	//   ....[49]....
        /*01dc*/ 	.word	0x000043e0


	//----- nvinfo : EIATTR_VRC_CTA_INIT_COUNT
	.align		4
.L_36:
        /*01e0*/ 	.byte	0x02, 0x4a
	.zero		1
	.zero		1


	//----- nvinfo : EIATTR_EXIT_INSTR_OFFSETS
	.align		4
        /*01e4*/ 	.byte	0x04, 0x1c
        /*01e6*/ 	.short	(.L_38 - .L_37)


	//   ....[0]....
.L_37:
        /*01e8*/ 	.word	0x000044c0


	//   ....[1]....
        /*01ec*/ 	.word	0x000045e0


	//----- nvinfo : EIATTR_CRS_STACK_SIZE
	.align		4
.L_38:
        /*01f0*/ 	.byte	0x04, 0x1e
        /*01f2*/ 	.short	(.L_40 - .L_39)
.L_39:
        /*01f4*/ 	.word	0x00000000


	//----- nvinfo : EIATTR_CBANK_PARAM_SIZE
	.align		4
.L_40:
        /*01f8*/ 	.byte	0x03, 0x19
        /*01fa*/ 	.short	0x0018


	//----- nvinfo : EIATTR_PARAM_CBANK
	.align		4
        /*01fc*/ 	.byte	0x04, 0x0a
        /*01fe*/ 	.short	(.L_42 - .L_41)
	.align		4
.L_41:
        /*0200*/ 	.word	index@(.nv.constant0._Z12camel_up_simIyEvP17curandStateXORWOWPT_S2_)
        /*0204*/ 	.short	0x0380
        /*0206*/ 	.short	0x0018


	//----- nvinfo : EIATTR_SW_WAR
	.align		4
.L_42:
        /*0208*/ 	.byte	0x04, 0x36
        /*020a*/ 	.short	(.L_44 - .L_43)
.L_43:
        /*020c*/ 	.word	0x00000008
.L_44:


//--------------------- .nv.info._Z12setup_kernelP17curandStateXORWOW --------------------------
	.section	.nv.info._Z12setup_kernelP17curandStateXORWOW,"",@"SHT_CUDA_INFO"
	.sectionflags	@""
	.align	4


	//----- nvinfo : EIATTR_CUDA_API_VERSION
	.align		4
        /*0000*/ 	.byte	0x04, 0x37
        /*0002*/ 	.short	(.L_46 - .L_45)
.L_45:
        /*0004*/ 	.word	0x00000082


	//----- nvinfo : EIATTR_KPARAM_INFO
	.align		4
.L_46:
        /*0008*/ 	.byte	0x04, 0x17
        /*000a*/ 	.short	(.L_48 - .L_47)
.L_47:
        /*000c*/ 	.word	0x00000000
        /*0010*/ 	.short	0x0000
        /*0012*/ 	.short	0x0000
        /*0014*/ 	.byte	0x00, 0xf5, 0x21, 0x00


	//----- nvinfo : EIATTR_SPARSE_MMA_MASK
	.align		4
.L_48:
        /*0018*/ 	.byte	0x03, 0x50
        /*001a*/ 	.short	0x0000


	//----- nvinfo : EIATTR_MAXREG_COUNT
	.align		4
        /*001c*/ 	.byte	0x03, 0x1b
        /*001e*/ 	.short	0x00ff


	//----- nvinfo : EIATTR_MERCURY_ISA_VERSION
	.align		4
        /*0020*/ 	.byte	0x03, 0x5f
        /*0022*/ 	.short	0x0101


	//----- nvinfo : EIATTR_VRC_CTA_INIT_COUNT
	.align		4
        /*0024*/ 	.byte	0x02, 0x4a
	.zero		1
	.zero		1


	//----- nvinfo : EIATTR_EXIT_INSTR_OFFSETS
	.align		4
        /*0028*/ 	.byte	0x04, 0x1c
        /*002a*/ 	.short	(.L_50 - .L_49)


	//   ....[0]....
.L_49:
        /*002c*/ 	.word	0x00000ef0


	//----- nvinfo : EIATTR_CRS_STACK_SIZE
	.align		4
.L_50:
        /*0030*/ 	.byte	0x04, 0x1e
        /*0032*/ 	.short	(.L_52 - .L_51)
.L_51:
        /*0034*/ 	.word	0x00000000


	//----- nvinfo : EIATTR_CBANK_PARAM_SIZE
	.align		4
.L_52:
        /*0038*/ 	.byte	0x03, 0x19
        /*003a*/ 	.short	0x0008


	//----- nvinfo : EIATTR_PARAM_CBANK
	.align		4
        /*003c*/ 	.byte	0x04, 0x0a
        /*003e*/ 	.short	(.L_54 - .L_53)
	.align		4
.L_53:
        /*0040*/ 	.word	index@(.nv.constant0._Z12setup_kernelP17curandStateXORWOW)
        /*0044*/ 	.short	0x0380
        /*0046*/ 	.short	0x0008


	//----- nvinfo : EIATTR_SW_WAR
	.align		4
.L_54:
        /*0048*/ 	.byte	0x04, 0x36
        /*004a*/ 	.short	(.L_56 - .L_55)
.L_55:
        /*004c*/ 	.word	0x00000008
.L_56:


//--------------------- .nv.callgraph             --------------------------
	.section	.nv.callgraph,"",@"SHT_CUDA_CALLGRAPH"
	.align	4
	.sectionentsize	8
	.align		4
        /*0000*/ 	.word	0x00000000
	.align		4
        /*0004*/ 	.word	0xffffffff
	.align		4
        /*0008*/ 	.word	0x00000000
	.align		4
        /*000c*/ 	.word	0xfffffffe
	.align		4
        /*0010*/ 	.word	0x00000000
	.align		4
        /*0014*/ 	.word	0xfffffffd
	.align		4
        /*0018*/ 	.word	0x00000000
	.align		4
        /*001c*/ 	.word	0xfffffffc


//--------------------- .nv.constant4             --------------------------
	.section	.nv.constant4,"a",@progbits
	.align	8
	.align		8
.nv.constant4:
        /*0000*/ 	.dword	precalc_xorwow_matrix
	.align		8
        /*0008*/ 	.dword	precalc_xorwow_offset_matrix
	.align		8
        /*0010*/ 	.dword	mrg32k3aM1
	.align		8
        /*0018*/ 	.dword	mrg32k3aM2
	.align		8
        /*0020*/ 	.dword	mrg32k3aM1SubSeq
	.align		8
        /*0028*/ 	.dword	mrg32k3aM2SubSeq
	.align		8
        /*0030*/ 	.dword	mrg32k3aM1Seq
	.align		8
        /*0038*/ 	.dword	mrg32k3aM2Seq


//--------------------- .nv.constant3             --------------------------
	.section	.nv.constant3,"a",@progbits
	.align	8
.nv.constant3:
	.type		__cr_lgamma_table,@object
	.size		__cr_lgamma_table,(d_positions - __cr_lgamma_table)
__cr_lgamma_table:
        /*0000*/ 	.byte	0x00, 0x00, 0x00, 0x00, 0x00, 0x00, 0x00, 0x00, 0x00, 0x00, 0x00, 0x00, 0x00, 0x00, 0x00, 0x00
        /*0010*/ 	.byte	0xef, 0x39, 0xfa, 0xfe, 0x42, 0x2e, 0xe6, 0x3f, 0x02, 0x20, 0x2a, 0xfa, 0x0b, 0xab, 0xfc, 0x3f
        /*0020*/ 	.byte	0xf9, 0x2c, 0x92, 0x7c, 0xa7, 0x6c, 0x09, 0x40, 0xc9, 0x79, 0x44, 0x3c, 0x64, 0x26, 0x13, 0x40
        /*0030*/ 	.byte	0xca, 0x01, 0xcf, 0x3a, 0x27, 0x51, 0x1a, 0x40, 0x30, 0xcc, 0x2d, 0xf3, 0xe1, 0x0c, 0x21, 0x40
        /*0040*/ 	.byte	0x0d, 0xb7, 0xfc, 0x82, 0x8e, 0x35, 0x25, 0x40
	.type		d_positions,@object
	.size		d_positions,(d_remaining_dice - d_positions)
d_positions:
	.zero		20
	.type		d_remaining_dice,@object
	.size		d_remaining_dice,(.L_10 - d_remaining_dice)
d_remaining_dice:
	.zero		5
.L_10:
	.zero		3
	.type		d_stack,@object
	.size		d_stack,(local_runs - d_stack)
d_stack:
	.zero		20
	.type		local_runs,@object
	.size		local_runs,(.L_12 - local_runs)
local_runs:
	.zero		4
.L_12:


//--------------------- .text._Z12camel_up_simIyEvP17curandStateXORWOWPT_S2_ --------------------------
	.section	.text._Z12camel_up_simIyEvP17curandStateXORWOWPT_S2_,"ax",@progbits
	.align	128
        .global         _Z12camel_up_simIyEvP17curandStateXORWOWPT_S2_
        .type           _Z12camel_up_simIyEvP17curandStateXORWOWPT_S2_,@function
        .size           _Z12camel_up_simIyEvP17curandStateXORWOWPT_S2_,(.L_x_96 - _Z12camel_up_simIyEvP17curandStateXORWOWPT_S2_)
        .other          _Z12camel_up_simIyEvP17curandStateXORWOWPT_S2_,@"STO_CUDA_ENTRY STV_DEFAULT"
_Z12camel_up_simIyEvP17curandStateXORWOWPT_S2_:
.text._Z12camel_up_simIyEvP17curandStateXORWOWPT_S2_:
[----:B------:R-:W0:Y:S01]  /*0000*/  LDC R1, c[0x0][0x37c] ;  /* 0x0000df00ff017b82 */ /* 0x000e220000000800 */
[----:B------:R-:W1:Y:S01]  /*0010*/  S2R R24, SR_TID.X ;  /* 0x0000000000187919 */ /* 0x000e620000002100 */
[----:B------:R-:W2:Y:S06]  /*0020*/  LDCU.64 UR8, c[0x0][0x390] ;  /* 0x00007200ff0877ac */ /* 0x000eac0008000a00 */
[----:B------:R-:W1:Y:S01]  /*0030*/  S2UR UR4, SR_CTAID.X ;  /* 0x00000000000479c3 */ /* 0x000e620000002500 */
[----:B0-----:R-:W-:Y:S01]  /*0040*/  VIADD R1, R1, 0xffffff90 ;  /* 0xffffff9001017836 */ /* 0x001fe20000000000 */
[----:B------:R-:W-:Y:S01]  /*0050*/  CS2R R8, SRZ ;  /* 0x0000000000087805 */ /* 0x000fe2000001ff00 */
[----:B------:R-:W0:Y:S03]  /*0060*/  LDCU.64 UR6, c[0x0][0x358] ;  /* 0x00006b00ff0677ac */ /* 0x000e260008000a00 */
[----:B------:R3:W-:Y:S01]  /*0070*/  STL.64 [R1], RZ ;  /* 0x000000ff01007387 */ /* 0x0007e20000100a00 */
[----:B------:R-:W-:Y:S01]  /*0080*/  R2UR UR5, R1 ;  /* 0x00000000010572ca */ /* 0x000fe200000e0000 */
[----:B------:R-:W1:Y:S02]  /*0090*/  LDC R5, c[0x0][0x360] ;  /* 0x0000d800ff057b82 */ /* 0x000e640000000800 */
[----:B------:R3:W-:Y:S04]  /*00a0*/  STL.64 [R1+0x8], RZ ;  /* 0x000008ff01007387 */ /* 0x0007e80000100a00 */
[----:B------:R3:W-:Y:S02]  /*00b0*/  STL.64 [R1+0x10], RZ ;  /* 0x000010ff01007387 */ /* 0x0007e40000100a00 */
[----:B------:R-:W4:Y:S01]  /*00c0*/  LDC.64 R2, c[0x0][0x380] ;  /* 0x0000e000ff027b82 */ /* 0x000f220000000a00 */
[----:B--2---:R-:W-:Y:S01]  /*00d0*/  UISETP.NE.U32.AND UP0, UPT, UR8, URZ, UPT ;  /* 0x000000ff0800728c */ /* 0x004fe2000bf05070 */
[----:B------:R3:W-:Y:S03]  /*00e0*/  STL.64 [R1+0x18], RZ ;  /* 0x000018ff01007387 */ /* 0x0007e60000100a00 */
[----:B------:R-:W-:Y:S01]  /*00f0*/  UISETP.NE.AND.EX UP0, UPT, UR9, URZ, UPT, UP0 ;  /* 0x000000ff0900728c */ /* 0x000fe2000bf05300 */
[----:B------:R3:W-:Y:S01]  /*0100*/  STL.64 [R1+0x20], RZ ;  /* 0x000020ff01007387 */ /* 0x0007e20000100a00 */
[----:B-1----:R-:W-:-:S04]  /*0110*/  IMAD R0, R5, UR4, R24 ;  /* 0x0000000405007c24 */ /* 0x002fc8000f8e0218 */
[----:B----4-:R-:W-:-:S03]  /*0120*/  IMAD.WIDE R2, R0, 0x30, R2 ;  /* 0x0000003000027825 */ /* 0x010fc600078e0202 */
[----:B0--3--:R-:W-:Y:S05]  /*0130*/  BRA.U !UP0, `(.L_x_0) ;  /* 0x0000003908547547 */ /* 0x009fea000b800000 */
[----:B------:R-:W2:Y:S04]  /*0140*/  LDG.E.64 R20, desc[UR6][R2.64] ;  /* 0x0000000602147981 */ /* 0x000ea8000c1e1b00 */
[----:B------:R-:W3:Y:S04]  /*0150*/  LDG.E.64 R18, desc[UR6][R2.64+0x8] ;  /* 0x0000080602127981 */ /* 0x000ee8000c1e1b00 */
[----:B------:R0:W4:Y:S01]  /*0160*/  LDG.E.64 R22, desc[UR6][R2.64+0x10] ;  /* 0x0000100602167981 */ /* 0x000122000c1e1b00 */
[----:B------:R-:W1:Y:S01]  /*0170*/  LDC.U8 R16, c[0x3][0x5d] ;  /* 0x00c01740ff107b82 */ /* 0x000e620000000000 */
[C---:B------:R-:W-:Y:S01]  /*0180*/  VIADD R17, R1.reuse, 0x28 ;  /* 0x0000002801117836 */ /* 0x040fe20000000000 */
[----:B------:R-:W-:Y:S01]  /*0190*/  UIADD3 UR5, UPT, UPT, UR5, 0x44, URZ ;  /* 0x0000004405057890 */ /* 0x000fe2000fffe0ff */
[----:B------:R-:W-:Y:S01]  /*01a0*/  VIADD R15, R1, 0x58 ;  /* 0x00000058010f7836 */ /* 0x000fe20000000000 */
[----:B------:R-:W-:-:S04]  /*01b0*/  UMOV UR4, URZ ;  /* 0x000000ff00047c82 */ /* 0x000fc80008000000 */
[----:B------:R-:W5:Y:S08]  /*01c0*/  LDC.U8 R14, c[0x3][0x5c] ;  /* 0x00c01700ff0e7b82 */ /* 0x000f700000000000 */
[----:B------:R-:W0:Y:S08]  /*01d0*/  LDC.U8 R12, c[0x3][0x5e] ;  /* 0x00c01780ff0c7b82 */ /* 0x000e300000000000 */
[----:B------:R-:W0:Y:S01]  /*01e0*/  LDC.U8 R10, c[0x3][0x5f] ;  /* 0x00c017c0ff0a7b82 */ /* 0x000e220000000000 */
[----:B-1----:R-:W-:-:S04]  /*01f0*/  PRMT R4, R16, 0x9910, RZ ;  /* 0x0000991010047816 */ /* 0x002fc800000000ff */
[----:B------:R-:W-:Y:S02]  /*0200*/  ISETP.NE.AND P1, PT, R4, 0x1, PT ;  /* 0x000000010400780c */ /* 0x000fe40003f25270 */
[----:B-----5:R-:W-:Y:S01]  /*0210*/  PRMT R5, R14, 0x9910, RZ ;  /* 0x000099100e057816 */ /* 0x020fe200000000ff */
[----:B------:R-:W1:Y:S01]  /*0220*/  LDC.U8 R0, c[0x3][0x60] ;  /* 0x00c01800ff007b82 */ /* 0x000e620000000000 */
[----:B0-----:R-:W-:-:S03]  /*0230*/  SEL R3, RZ, 0x1, P1 ;  /* 0x00000001ff037807 */ /* 0x001fc60000800000 */
[----:B------:R-:W-:Y:S01]  /*0240*/  IMAD.MOV.U32 R4, RZ, RZ, R5 ;  /* 0x000000ffff047224 */ /* 0x000fe200078e0005 */
[----:B------:R-:W-:-:S04]  /*0250*/  PRMT R2, R12, 0x9910, RZ ;  /* 0x000099100c027816 */ /* 0x000fc800000000ff */
[----:B------:R-:W-:Y:S01]  /*0260*/  ISETP.NE.AND P0, PT, R4, 0x1, PT ;  /* 0x000000010400780c */ /* 0x000fe20003f05270 */
[----:B------:R-:W-:Y:S01]  /*0270*/  IMAD.MOV.U32 R4, RZ, RZ, 0x2 ;  /* 0x00000002ff047424 */ /* 0x000fe200078e00ff */
[----:B------:R-:W-:Y:S01]  /*0280*/  ISETP.NE.AND P2, PT, R2, 0x1, PT ;  /* 0x000000010200780c */ /* 0x000fe20003f45270 */
[----:B------:R-:W-:Y:S01]  /*0290*/  @P1 IMAD.MOV R4, RZ, RZ, 0x1 ;  /* 0x00000001ff041424 */ /* 0x000fe200078e02ff */
[----:B------:R-:W-:-:S09]  /*02a0*/  PRMT R2, R10, 0x9910, RZ ;  /* 0x000099100a027816 */ /* 0x000fd200000000ff */
[----:B------:R-:W-:Y:S01]  /*02b0*/  @P0 IMAD.MOV R4, RZ, RZ, R3 ;  /* 0x000000ffff040224 */ /* 0x000fe200078e0203 */
[----:B------:R-:W-:Y:S02]  /*02c0*/  ISETP.NE.AND P0, PT, R2, 0x1, PT ;  /* 0x000000010200780c */ /* 0x000fe40003f05270 */
[----:B-1----:R-:W-:Y:S01]  /*02d0*/  PRMT R2, R0, 0x9910, RZ ;  /* 0x0000991000027816 */ /* 0x002fe200000000ff */
[----:B------:R-:W-:Y:S02]  /*02e0*/  VIADD R3, R4, 0x1 ;  /* 0x0000000104037836 */ /* 0x000fe40000000000 */
[----:B------:R-:W-:Y:S01]  /*02f0*/  @P2 IMAD.MOV R3, RZ, RZ, R4 ;  /* 0x000000ffff032224 */ /* 0x000fe200078e0204 */
[----:B------:R-:W-:-:S03]  /*0300*/  ISETP.NE.AND P1, PT, R2, 0x1, PT ;  /* 0x000000010200780c */ /* 0x000fc60003f25270 */
[----:B------:R-:W-:-:S04]  /*0310*/  VIADD R2, R3, 0x1 ;  /* 0x0000000103027836 */ /* 0x000fc80000000000 */
[----:B------:R-:W-:-:S04]  /*0320*/  @P0 IMAD.MOV R2, RZ, RZ, R3 ;  /* 0x000000ffff020224 */ /* 0x000fc800078e0203 */
[----:B------:R-:W-:Y:S02]  /*0330*/  VIADD R27, R2, 0x1 ;  /* 0x00000001021b7836 */ /* 0x000fe40000000000 */
[----:B------:R-:W-:Y:S01]  /*0340*/  @P1 IMAD.MOV R27, RZ, RZ, R2 ;  /* 0x000000ffff1b1224 */ /* 0x000fe200078e0202 */
[----:B--2---:R-:W-:Y:S01]  /*0350*/  MOV R13, R20 ;  /* 0x00000014000d7202 */ /* 0x004fe20000000f00 */
[----:B---3--:R-:W-:Y:S02]  /*0360*/  IMAD.MOV.U32 R11, RZ, RZ, R19 ;  /* 0x000000ffff0b7224 */ /* 0x008fe400078e0013 */
[----:B----4-:R-:W-:Y:S02]  /*0370*/  IMAD.MOV.U32 R26, RZ, RZ, R23 ;  /* 0x000000ffff1a7224 */ /* 0x010fe400078e0017 */
[----:B------:R-:W-:-:S07]  /*0380*/  IMAD.MOV.U32 R25, RZ, RZ, R22 ;  /* 0x000000ffff197224 */ /* 0x000fce00078e0016 */
.L_x_70:
[----:B0-----:R-:W0:Y:S01]  /*0390*/  LDC.64 R8, c[0x3][0x48] ;  /* 0x00c01200ff087b82 */ /* 0x001e220000000a00 */
[----:B-1----:R1:W-:Y:S01]  /*03a0*/  STL.U8 [R1+0x3c], R14 ;  /* 0x00003c0e01007387 */ /* 0x0023e20000100000 */
[----:B------:R-:W-:-:S03]  /*03b0*/  ISETP.NE.AND P0, PT, R27, RZ, PT ;  /* 0x000000ff1b00720c */ /* 0x000fc60003f05270 */
[----:B------:R1:W-:Y:S03]  /*03c0*/  STL.U8 [R1+0x3d], R16 ;  /* 0x00003d1001007387 */ /* 0x0003e60000100000 */
[----:B------:R-:W2:Y:S01]  /*03d0*/  LDC.64 R2, c[0x3][0x50] ;  /* 0x00c01400ff027b82 */ /* 0x000ea20000000a00 */
[----:B------:R1:W-:Y:S04]  /*03e0*/  STL.U8 [R1+0x3e], R12 ;  /* 0x00003e0c01007387 */ /* 0x0003e80000100000 */
[----:B------:R1:W-:Y:S03]  /*03f0*/  STL.U8 [R1+0x3f], R10 ;  /* 0x00003f0a01007387 */ /* 0x0003e60000100000 */
[----:B------:R-:W3:Y:S01]  /*0400*/  LDC R29, c[0x3][0x58] ;  /* 0x00c01600ff1d7b82 */ /* 0x000ee20000000800 */
[----:B------:R1:W-:Y:S07]  /*0410*/  STL.U8 [R1+0x40], R0 ;  /* 0x0000400001007387 */ /* 0x0003ee0000100000 */
[----:B------:R-:W4:Y:S01]  /*0420*/  LDC.64 R4, c[0x3][0x68] ;  /* 0x00c01a00ff047b82 */ /* 0x000f220000000a00 */
[----:B0-----:R1:W-:Y:S04]  /*0430*/  STL [R1+0x28], R8 ;  /* 0x0000280801007387 */ /* 0x0013e80000100800 */
[----:B------:R1:W-:Y:S03]  /*0440*/  STL [R1+0x2c], R9 ;  /* 0x00002c0901007387 */ /* 0x0003e60000100800 */
[----:B------:R-:W0:Y:S01]  /*0450*/  LDC.64 R6, c[0x3][0x70] ;  /* 0x00c01c00ff067b82 */ /* 0x000e220000000a00 */
[----:B--2---:R1:W-:Y:S04]  /*0460*/  STL [R1+0x30], R2 ;  /* 0x0000300201007387 */ /* 0x0043e80000100800 */
[----:B------:R1:W-:Y:S03]  /*0470*/  STL [R1+0x34], R3 ;  /* 0x0000340301007387 */ /* 0x0003e60000100800 */
[----:B------:R-:W2:Y:S01]  /*0480*/  LDC R28, c[0x3][0x64] ;  /* 0x00c01900ff1c7b82 */ /* 0x000ea20000000800 */
[----:B---3--:R1:W-:Y:S04]  /*0490*/  STL [R1+0x38], R29 ;  /* 0x0000381d01007387 */ /* 0x0083e80000100800 */
[----:B----4-:R1:W-:Y:S04]  /*04a0*/  STL [R1+0x48], R4 ;  /* 0x0000480401007387 */ /* 0x0103e80000100800 */
[----:B------:R1:W-:Y:S04]  /*04b0*/  STL [R1+0x4c], R5 ;  /* 0x00004c0501007387 */ /* 0x0003e80000100800 */
[----:B0-----:R1:W-:Y:S04]  /*04c0*/  STL [R1+0x50], R6 ;  /* 0x0000500601007387 */ /* 0x0013e80000100800 */
[----:B------:R1:W-:Y:S04]  /*04d0*/  STL [R1+0x54], R7 ;  /* 0x0000540701007387 */ /* 0x0003e80000100800 */
[----:B--2---:R1:W-:Y:S01]  /*04e0*/  STL [R1+0x44], R28 ;  /* 0x0000441c01007387 */ /* 0x0043e20000100800 */
[----:B------:R-:W-:Y:S05]  /*04f0*/  @!P0 BRA `(.L_x_1) ;  /* 0x0000003000b08947 */ /* 0x000fea0003800000 */
[----:B-1----:R-:W0:Y:S01]  /*0500*/  I2F.U32.RP R9, R27 ;  /* 0x0000001b00097306 */ /* 0x002e220000209000 */
[----:B------:R-:W-:Y:S01]  /*0510*/  SHF.R.U32.HI R2, RZ, 0x2, R21 ;  /* 0x00000002ff027819 */ /* 0x000fe20000011615 */
[----:B------:R-:W-:Y:S01]  /*0520*/  IMAD.MOV.U32 R8, RZ, RZ, RZ ;  /* 0x000000ffff087224 */ /* 0x000fe200078e00ff */
[----:B------:R-:W-:Y:S02]  /*0530*/  ISETP.NE.AND P0, PT, R14, RZ, PT ;  /* 0x000000ff0e00720c */ /* 0x000fe40003f05270 */
[----:B------:R-:W-:Y:S01]  /*0540*/  LOP3.LUT R13, R2, R21, RZ, 0x3c, !PT ;  /* 0x00000015020d7212 */ /* 0x000fe200078e3cff */
[----:B------:R-:W-:Y:S01]  /*0550*/  IMAD.SHL.U32 R2, R23, 0x10, RZ ;  /* 0x0000001017027824 */ /* 0x000fe200078e00ff */
[----:B------:R-:W-:Y:S01]  /*0560*/  ISETP.NE.AND P1, PT, R16, RZ, PT ;  /* 0x000000ff1000720c */ /* 0x000fe20003f25270 */
[----:B------:R-:W-:Y:S01]  /*0570*/  IMAD.MOV R21, RZ, RZ, -R27 ;  /* 0x000000ffff157224 */ /* 0x000fe200078e0a1b */
[----:B------:R-:W-:Y:S02]  /*0580*/  ISETP.NE.AND P2, PT, R12, RZ, PT ;  /* 0x000000ff0c00720c */ /* 0x000fe40003f45270 */
[----:B------:R-:W-:Y:S01]  /*0590*/  ISETP.NE.AND P3, PT, R0, RZ, PT ;  /* 0x000000ff0000720c */ /* 0x000fe20003f65270 */
[----:B0-----:R0:W1:Y:S04]  /*05a0*/  MUFU.RCP R3, R9 ;  /* 0x0000000900037308 */ /* 0x0010680000001000 */
[----:B------:R-:W-:Y:S01]  /*05b0*/  @P0 IMAD.MOV.U32 R8, RZ, RZ, 0x1 ;  /* 0x00000001ff080424 */ /* 0x000fe200078e00ff */
[----:B------:R-:W-:Y:S01]  /*05c0*/  @P0 STL [R1+0x58], RZ ;  /* 0x000058ff01000387 */ /* 0x000fe20000100800 */
[----:B------:R-:W-:-:S02]  /*05d0*/  ISETP.NE.AND P0, PT, R10, RZ, PT ;  /* 0x000000ff0a00720c */ /* 0x000fc40003f05270 */
[----:B------:R-:W-:Y:S02]  /*05e0*/  @P1 IMAD.MOV.U32 R29, RZ, RZ, 0x1 ;  /* 0x00000001ff1d1424 */ /* 0x000fe400078e00ff */
[C---:B------:R-:W-:Y:S01]  /*05f0*/  @P1 IMAD R25, R8.reuse, 0x4, R15 ;  /* 0x0000000408191824 */ /* 0x040fe200078e020f */
[----:B0-----:R-:W-:Y:S01]  /*0600*/  SHF.L.U32 R9, R13, 0x1, RZ ;  /* 0x000000010d097819 */ /* 0x001fe200000006ff */
[----:B------:R-:W-:-:S03]  /*0610*/  @P1 VIADD R8, R8, 0x1 ;  /* 0x0000000108081836 */ /* 0x000fc60000000000 */
[----:B------:R0:W-:Y:S01]  /*0620*/  @P1 STL [R25], R29 ;  /* 0x0000001d19001387 */ /* 0x0001e20000100800 */
[----:B------:R-:W-:Y:S01]  /*0630*/  LOP3.LUT R2, R23, R2, R9, 0x96, !PT ;  /* 0x0000000217027212 */ /* 0x000fe200078e9609 */
[----:B------:R-:W-:Y:S02]  /*0640*/  @P2 IMAD.MOV.U32 R11, RZ, RZ, 0x2 ;  /* 0x00000002ff0b2424 */ /* 0x000fe400078e00ff */
[----:B------:R-:W-:Y:S01]  /*0650*/  @P2 IMAD R26, R8, 0x4, R15 ;  /* 0x00000004081a2824 */ /* 0x000fe200078e020f */
[----:B------:R-:W-:Y:S01]  /*0660*/  LOP3.LUT R9, R2, R13, RZ, 0x3c, !PT ;  /* 0x0000000d02097212 */ /* 0x000fe200078e3cff */
[----:B-1----:R-:W-:Y:S02]  /*0670*/  VIADD R3, R3, 0xffffffe ;  /* 0x0ffffffe03037836 */ /* 0x002fe40000000000 */
[----:B------:R-:W-:Y:S01]  /*0680*/  IMAD.MOV.U32 R2, RZ, RZ, RZ ;  /* 0x000000ffff027224 */ /* 0x000fe200078e00ff */
[----:B------:R1:W-:Y:S01]  /*0690*/  @P2 STL [R26], R11 ;  /* 0x0000000b1a002387 */ /* 0x0003e20000100800 */
[----:B------:R-:W-:Y:S01]  /*06a0*/  @P2 VIADD R8, R8, 0x1 ;  /* 0x0000000108082836 */ /* 0x000fe20000000000 */
[----:B------:R-:W-:Y:S01]  /*06b0*/  ISETP.NE.U32.AND P2, PT, R27, RZ, PT ;  /* 0x000000ff1b00720c */ /* 0x000fe20003f45070 */
[----:B------:R-:W2:Y:S01]  /*06c0*/  F2I.FTZ.U32.TRUNC.NTZ R3, R3 ;  /* 0x0000000300037305 */ /* 0x000ea2000021f000 */
[----:B------:R-:W-:-:S02]  /*06d0*/  @P0 IMAD.MOV.U32 R13, RZ, RZ, 0x3 ;  /* 0x00000003ff0d0424 */ /* 0x000fc400078e00ff */
[C---:B0-----:R-:W-:Y:S02]  /*06e0*/  @P0 IMAD R25, R8.reuse, 0x4, R15 ;  /* 0x0000000408190824 */ /* 0x041fe400078e020f */
[----:B------:R-:W-:-:S03]  /*06f0*/  @P0 VIADD R8, R8, 0x1 ;  /* 0x0000000108080836 */ /* 0x000fc60000000000 */
[----:B------:R0:W-:Y:S01]  /*0700*/  @P0 STL [R25], R13 ;  /* 0x0000000d19000387 */ /* 0x0001e20000100800 */
[----:B--2---:R-:W-:-:S04]  /*0710*/  IMAD R21, R21, R3, RZ ;  /* 0x0000000315157224 */ /* 0x004fc800078e02ff */
[----:B------:R-:W-:Y:S01]  /*0720*/  IMAD.HI.U32 R3, R3, R21, R2 ;  /* 0x0000001503037227 */ /* 0x000fe200078e0002 */
[----:B------:R-:W-:-:S03]  /*0730*/  IADD3 R2, PT, PT, R20, 0x587c5, R9 ;  /* 0x000587c514027810 */ /* 0x000fc60007ffe009 */
[----:B------:R-:W-:Y:S02]  /*0740*/  @P3 IMAD.MOV.U32 R21, RZ, RZ, 0x4 ;  /* 0x00000004ff153424 */ /* 0x000fe400078e00ff */
[----:B------:R-:W-:-:S04]  /*0750*/  IMAD.HI.U32 R3, R3, R2, RZ ;  /* 0x0000000203037227 */ /* 0x000fc800078e00ff */
[----:B------:R-:W-:-:S04]  /*0760*/  IMAD.MOV R3, RZ, RZ, -R3 ;  /* 0x000000ffff037224 */ /* 0x000fc800078e0a03 */
[----:B------:R-:W-:Y:S02]  /*0770*/  IMAD R2, R27, R3, R2 ;  /* 0x000000031b027224 */ /* 0x000fe400078e0202 */
[----:B------:R-:W-:-:S03]  /*0780*/  @P3 IMAD R3, R8, 0x4, R15 ;  /* 0x0000000408033824 */ /* 0x000fc600078e020f */
[C---:B------:R-:W-:Y:S02]  /*0790*/  ISETP.GE.U32.AND P1, PT, R2.reuse, R27, PT ;  /* 0x0000001b0200720c */ /* 0x040fe40003f26070 */
[----:B------:R2:W-:Y:S11]  /*07a0*/  @P3 STL [R3], R21 ;  /* 0x0000001503003387 */ /* 0x0005f60000100800 */
[----:B------:R-:W-:-:S05]  /*07b0*/  @P1 IMAD.IADD R2, R2, 0x1, -R27 ;  /* 0x0000000102021824 */ /* 0x000fca00078e0a1b */
[----:B------:R-:W-:-:S13]  /*07c0*/  ISETP.GE.U32.AND P1, PT, R2, R27, PT ;  /* 0x0000001b0200720c */ /* 0x000fda0003f26070 */
[----:B------:R-:W-:Y:S01]  /*07d0*/  @P1 IMAD.IADD R2, R2, 0x1, -R27 ;  /* 0x0000000102021824 */ /* 0x000fe200078e0a1b */
[----:B------:R-:W-:-:S05]  /*07e0*/  @!P2 LOP3.LUT R2, RZ, R27, RZ, 0x33, !PT ;  /* 0x0000001bff02a212 */ /* 0x000fca00078e33ff */
[----:B-1----:R-:W-:-:S06]  /*07f0*/  IMAD R26, R2, 0x4, R15 ;  /* 0x00000004021a7824 */ /* 0x002fcc00078e020f */
[----:B------:R-:W3:Y:S01]  /*0800*/  LDL R26, [R26] ;  /* 0x000000001a1a7983 */ /* 0x000ee20000100800 */
[----:B0-----:R-:W-:-:S04]  /*0810*/  SHF.R.U32.HI R13, RZ, 0x2, R18 ;  /* 0x00000002ff0d7819 */ /* 0x001fc80000011612 */
[----:B------:R-:W-:Y:S01]  /*0820*/  LOP3.LUT R13, R13, R18, RZ, 0x3c, !PT ;  /* 0x000000120d0d7212 */ /* 0x000fe200078e3cff */
[----:B------:R-:W-:-:S04]  /*0830*/  IMAD.SHL.U32 R8, R9, 0x10, RZ ;  /* 0x0000001009087824 */ /* 0x000fc800078e00ff */
[----:B------:R-:W-:-:S05]  /*0840*/  IMAD.SHL.U32 R18, R13, 0x2, RZ ;  /* 0x000000020d127824 */ /* 0x000fca00078e00ff */
[----:B------:R-:W-:Y:S01]  /*0850*/  LOP3.LUT R8, R13, R18, R8, 0x96, !PT ;  /* 0x000000120d087212 */ /* 0x000fe200078e9608 */
[----:B------:R-:W-:-:S03]  /*0860*/  VIADD R13, R20, 0xb0f8a ;  /* 0x000b0f8a140d7836 */ /* 0x000fc60000000000 */
[----:B------:R-:W-:Y:S02]  /*0870*/  LOP3.LUT R8, R8, R9, RZ, 0x3c, !PT ;  /* 0x0000000908087212 */ /* 0x000fe400078e3cff */
[----:B---3--:R-:W-:-:S05]  /*0880*/  LEA R2, R26, R17, 0x2 ;  /* 0x000000111a027211 */ /* 0x008fca00078e10ff */
[----:B------:R-:W3:Y:S01]  /*0890*/  LDL R11, [R2] ;  /* 0x00000000020b7983 */ /* 0x000ee20000100800 */
[----:B--2---:R-:W-:Y:S02]  /*08a0*/  IMAD.IADD R3, R8, 0x1, R13 ;  /* 0x0000000108037824 */ /* 0x004fe400078e020d */
[----:B------:R-:W-:Y:S02]  /*08b0*/  IMAD.IADD R25, R1, 0x1, R26 ;  /* 0x0000000101197824 */ /* 0x000fe400078e021a */
[----:B------:R-:W-:-:S05]  /*08c0*/  IMAD.HI.U32 R18, R3, -0x55555555, RZ ;  /* 0xaaaaaaab03127827 */ /* 0x000fca00078e00ff */
[----:B------:R-:W-:-:S05]  /*08d0*/  SHF.R.U32.HI R18, RZ, 0x1, R18 ;  /* 0x00000001ff127819 */ /* 0x000fca0000011612 */
[----:B------:R-:W-:-:S04]  /*08e0*/  IMAD R18, R18, -0x3, R3 ;  /* 0xfffffffd12127824 */ /* 0x000fc800078e0203 */
[----:B------:R-:W-:-:S04]  /*08f0*/  VIADD R18, R18, 0x1 ;  /* 0x0000000112127836 */ /* 0x000fc80000000000 */
[----:B---3--:R-:W-:-:S05]  /*0900*/  IMAD.IADD R11, R18, 0x1, R11 ;  /* 0x00000001120b7824 */ /* 0x008fca00078e020b */
[----:B------:R0:W-:Y:S04]  /*0910*/  STL [R2], R11 ;  /* 0x0000000b02007387 */ /* 0x0001e80000100800 */
[----:B------:R0:W-:Y:S04]  /*0920*/  STL.U8 [R25+0x3c], RZ ;  /* 0x00003cff19007387 */ /* 0x0001e80000100000 */
[----:B------:R-:W2:Y:S01]  /*0930*/  LDL R21, [R1+0x28] ;  /* 0x0000280001157983 */ /* 0x000ea20000100800 */
[----:B------:R-:W-:Y:S01]  /*0940*/  ISETP.NE.AND P0, PT, R28, -0x1, PT ;  /* 0xffffffff1c00780c */ /* 0x000fe20003f05270 */
[----:B------:R-:W-:Y:S03]  /*0950*/  BSSY.RECONVERGENT B0, `(.L_x_2) ;  /* 0x000000d000007945 */ /* 0x000fe60003800200 */
[----:B--2---:R-:W-:-:S04]  /*0960*/  ISETP.NE.OR P0, PT, R21, R11, P0 ;  /* 0x0000000b1500720c */ /* 0x004fc80000705670 */
[----:B------:R-:W-:-:S13]  /*0970*/  ISETP.EQ.OR P0, PT, R26, RZ, P0 ;  /* 0x000000ff1a00720c */ /* 0x000fda0000702670 */
[----:B------:R0:W-:Y:S01]  /*0980*/  @!P0 STL [R1+0x44], R26 ;  /* 0x0000441a01008387 */ /* 0x0001e20000100800 */
[----:B------:R-:W-:Y:S01]  /*0990*/  @!P0 IMAD.MOV.U32 R3, RZ, RZ, R26 ;  /* 0x000000ffff038224 */ /* 0x000fe200078e001a */
[----:B------:R-:W-:Y:S06]  /*09a0*/  @!P0 BRA `(.L_x_3) ;  /* 0x00000000001c8947 */ /* 0x000fec0003800000 */
[----:B------:R-:W-:Y:S01]  /*09b0*/  ISETP.GE.AND P0, PT, R21, R11, PT ;  /* 0x0000000b1500720c */ /* 0x000fe20003f06270 */
[----:B------:R-:W1:Y:S03]  /*09c0*/  LDCU UR8, c[0x3][0x64] ;  /* 0x00c00c80ff0877ac */ /* 0x000e660008000800 */
[----:B------:R-:W-:-:S13]  /*09d0*/  ISETP.NE.OR P0, PT, R26, R28, P0 ;  /* 0x0000001c1a00720c */ /* 0x000fda0000705670 */
[----:B0-----:R-:W-:Y:S02]  /*09e0*/  @!P0 IMAD.MOV.U32 R2, RZ, RZ, -0x1 ;  /* 0xffffffffff028424 */ /* 0x001fe400078e00ff */
[----:B-1----:R-:W-:Y:S02]  /*09f0*/  IMAD.U32 R3, RZ, RZ, UR8 ;  /* 0x00000008ff037e24 */ /* 0x002fe4000f8e00ff */
[----:B------:R-:W-:Y:S01]  /*0a00*/  @!P0 IMAD.MOV.U32 R3, RZ, RZ, -0x1 ;  /* 0xffffffffff038424 */ /* 0x000fe200078e00ff */
[----:B------:R1:W-:Y:S06]  /*0a10*/  @!P0 STL [R1+0x44], R2 ;  /* 0x0000440201008387 */ /* 0x0003ec0000100800 */
.L_x_3:
[----:B------:R-:W-:Y:S05]  /*0a20*/  BSYNC.RECONVERGENT B0 ;  /* 0x0000000000007941 */ /* 0x000fea0003800200 */
.L_x_2:
[----:B------:R-:W2:Y:S04]  /*0a30*/  LDL R28, [R1+0x2c] ;  /* 0x00002c00011c7983 */ /* 0x000ea80000100800 */
[----:B------:R3:W5:Y:S01]  /*0a40*/  LDL R21, [R1+0x30] ;  /* 0x0000300001157983 */ /* 0x0007620000100800 */
[----:B------:R-:W-:Y:S01]  /*0a50*/  ISETP.NE.AND P0, PT, R4, -0x1, PT ;  /* 0xffffffff0400780c */ /* 0x000fe20003f05270 */
[----:B------:R-:W-:Y:S03]  /*0a60*/  BSSY.RECONVERGENT B0, `(.L_x_4) ;  /* 0x000000d000007945 */ /* 0x000fe60003800200 */
[----:B--2---:R-:W-:-:S04]  /*0a70*/  ISETP.NE.OR P0, PT, R28, R11, P0 ;  /* 0x0000000b1c00720c */ /* 0x004fc80000705670 */
[----:B------:R-:W-:-:S13]  /*0a80*/  ISETP.EQ.OR P0, PT, R26, 0x1, P0 ;  /* 0x000000011a00780c */ /* 0x000fda0000702670 */
[----:B------:R3:W-:Y:S01]  /*0a90*/  @!P0 STL [R1+0x48], R26 ;  /* 0x0000481a01008387 */ /* 0x0007e20000100800 */
[----:B01----:R-:W-:Y:S01]  /*0aa0*/  @!P0 IMAD.MOV.U32 R2, RZ, RZ, R26 ;  /* 0x000000ffff028224 */ /* 0x003fe200078e001a */
[----:B------:R-:W-:Y:S06]  /*0ab0*/  @!P0 BRA `(.L_x_5) ;  /* 0x00000000001c8947 */ /* 0x000fec0003800000 */
[----:B------:R-:W-:Y:S01]  /*0ac0*/  ISETP.GE.AND P0, PT, R28, R11, PT ;  /* 0x0000000b1c00720c */ /* 0x000fe20003f06270 */
[----:B------:R-:W0:Y:S03]  /*0ad0*/  LDCU UR8, c[0x3][0x68] ;  /* 0x00c00d00ff0877ac */ /* 0x000e260008000800 */
[----:B------:R-:W-:-:S13]  /*0ae0*/  ISETP.NE.OR P0, PT, R26, R4, P0 ;  /* 0x000000041a00720c */ /* 0x000fda0000705670 */
[----:B------:R-:W-:Y:S01]  /*0af0*/  @!P0 MOV R4, 0xffffffff ;  /* 0xffffffff00048802 */ /* 0x000fe20000000f00 */
[----:B0-----:R-:W-:Y:S02]  /*0b00*/  IMAD.U32 R2, RZ, RZ, UR8 ;  /* 0x00000008ff027e24 */ /* 0x001fe4000f8e00ff */
[----:B------:R-:W-:Y:S02]  /*0b10*/  @!P0 IMAD.MOV.U32 R2, RZ, RZ, -0x1 ;  /* 0xffffffffff028424 */ /* 0x000fe400078e00ff */
[----:B------:R0:W-:Y:S05]  /*0b20*/  @!P0 STL [R1+0x48], R4 ;  /* 0x0000480401008387 */ /* 0x0001ea0000100800 */
.L_x_5:
[----:B------:R-:W-:Y:S05]  /*0b30*/  BSYNC.RECONVERGENT B0 ;  /* 0x0000000000007941 */ /* 0x000fea0003800200 */
.L_x_4:
[----:B------:R-:W-:Y:S01]  /*0b40*/  ISETP.NE.AND P0, PT, R5, -0x1, PT ;  /* 0xffffffff0500780c */ /* 0x000fe20003f05270 */
[----:B------:R-:W-:Y:S03]  /*0b50*/  BSSY.RECONVERGENT B0, `(.L_x_6) ;  /* 0x000000d000007945 */ /* 0x000fe60003800200 */
[----:B-----5:R-:W-:-:S04]  /*0b60*/  ISETP.NE.OR P0, PT, R21, R11, P0 ;  /* 0x0000000b1500720c */ /* 0x020fc80000705670 */
[----:B------:R-:W-:-:S13]  /*0b70*/  ISETP.EQ.OR P0, PT, R26, 0x2, P0 ;  /* 0x000000021a00780c */ /* 0x000fda0000702670 */
[----:B------:R1:W-:Y:S01]  /*0b80*/  @!P0 STL [R1+0x4c], R26 ;  /* 0x00004c1a01008387 */ /* 0x0003e20000100800 */
[----:B------:R-:W-:Y:S01]  /*0b90*/  @!P0 IMAD.MOV.U32 R28, RZ, RZ, R26 ;  /* 0x000000ffff1c8224 */ /* 0x000fe200078e001a */
[----:B------:R-:W-:Y:S06]  /*0ba0*/  @!P0 BRA `(.L_x_7) ;  /* 0x00000000001c8947 */ /* 0x000fec0003800000 */
[----:B------:R-:W-:Y:S01]  /*0bb0*/  ISETP.GE.AND P0, PT, R21, R11, PT ;  /* 0x0000000b1500720c */ /* 0x000fe20003f06270 */
[----:B------:R-:W2:Y:S03]  /*0bc0*/  LDCU UR8, c[0x3][0x6c] ;  /* 0x00c00d80ff0877ac */ /* 0x000ea60008000800 */
[----:B------:R-:W-:-:S13]  /*0bd0*/  ISETP.NE.OR P0, PT, R26, R5, P0 ;  /* 0x000000051a00720c */ /* 0x000fda0000705670 */
[----:B0-----:R-:W-:Y:S02]  /*0be0*/  @!P0 IMAD.MOV.U32 R4, RZ, RZ, -0x1 ;  /* 0xffffffffff048424 */ /* 0x001fe400078e00ff */
[----:B--2---:R-:W-:Y:S02]  /*0bf0*/  IMAD.U32 R28, RZ, RZ, UR8 ;  /* 0x00000008ff1c7e24 */ /* 0x004fe4000f8e00ff */
[----:B------:R-:W-:Y:S01]  /*0c00*/  @!P0 IMAD.MOV.U32 R28, RZ, RZ, -0x1 ;  /* 0xffffffffff1c8424 */ /* 0x000fe200078e00ff */
[----:B------:R2:W-:Y:S06]  /*0c10*/  @!P0 STL [R1+0x4c], R4 ;  /* 0x00004c0401008387 */ /* 0x0005ec0000100800 */
.L_x_7:
[----:B------:R-:W-:Y:S05]  /*0c20*/  BSYNC.RECONVERGENT B0 ;  /* 0x0000000000007941 */ /* 0x000fea0003800200 */
.L_x_6:
[----:B------:R-:W4:Y:S04]  /*0c30*/  LDL R5, [R1+0x34] ;  /* 0x0000340001057983 */ /* 0x000f280000100800 */
[----:B0-2---:R0:W5:Y:S01]  /*0c40*/  LDL R4, [R1+0x38] ;  /* 0x0000380001047983 */ /* 0x0051620000100800 */
[----:B------:R-:W-:Y:S01]  /*0c50*/  ISETP.NE.AND P0, PT, R6, -0x1, PT ;  /* 0xffffffff0600780c */ /* 0x000fe20003f05270 */
[----:B------:R-:W-:Y:S03]  /*0c60*/  BSSY.RECONVERGENT B0, `(.L_x_8) ;  /* 0x000000d000007945 */ /* 0x000fe60003800200 */
[----:B----4-:R-:W-:-:S04]  /*0c70*/  ISETP.NE.OR P0, PT, R5, R11, P0 ;  /* 0x0000000b0500720c */ /* 0x010fc80000705670 */
[----:B------:R-:W-:-:S13]  /*0c80*/  ISETP.EQ.OR P0, PT, R26, 0x3, P0 ;  /* 0x000000031a00780c */ /* 0x000fda0000702670 */
[----:B------:R0:W-:Y:S01]  /*0c90*/  @!P0 STL [R1+0x50], R26 ;  /* 0x0000501a01008387 */ /* 0x0001e20000100800 */
[----:B------:R-:W-:Y:S01]  /*0ca0*/  @!P0 IMAD.MOV.U32 R29, RZ, RZ, R26 ;  /* 0x000000ffff1d8224 */ /* 0x000fe200078e001a */
[----:B------:R-:W-:Y:S06]  /*0cb0*/  @!P0 BRA `(.L_x_9) ;  /* 0x00000000001c8947 */ /* 0x000fec0003800000 */
[----:B------:R-:W-:Y:S01]  /*0cc0*/  ISETP.GE.AND P0, PT, R5, R11, PT ;  /* 0x0000000b0500720c */ /* 0x000fe20003f06270 */
[----:B------:R-:W2:Y:S03]  /*0cd0*/  LDCU UR8, c[0x3][0x70] ;  /* 0x00c00e00ff0877ac */ /* 0x000ea60008000800 */
[----:B------:R-:W-:-:S13]  /*0ce0*/  ISETP.NE.OR P0, PT, R26, R6, P0 ;  /* 0x000000061a00720c */ /* 0x000fda0000705670 */
[----:B------:R-:W-:Y:S02]  /*0cf0*/  @!P0 IMAD.MOV.U32 R6, RZ, RZ, -0x1 ;  /* 0xffffffffff068424 */ /* 0x000fe400078e00ff */
[----:B--2---:R-:W-:Y:S02]  /*0d00*/  IMAD.U32 R29, RZ, RZ, UR8 ;  /* 0x00000008ff1d7e24 */ /* 0x004fe4000f8e00ff */
[----:B------:R-:W-:Y:S01]  /*0d10*/  @!P0 IMAD.MOV.U32 R29, RZ, RZ, -0x1 ;  /* 0xffffffffff1d8424 */ /* 0x000fe200078e00ff */
[----:B------:R2:W-:Y:S06]  /*0d20*/  @!P0 STL [R1+0x50], R6 ;  /* 0x0000500601008387 */ /* 0x0005ec0000100800 */
.L_x_9:
[----:B------:R-:W-:Y:S05]  /*0d30*/  BSYNC.RECONVERGENT B0 ;  /* 0x0000000000007941 */ /* 0x000fea0003800200 */
.L_x_8:
[----:B------:R-:W-:Y:S01]  /*0d40*/  ISETP.NE.AND P0, PT, R7, -0x1, PT ;  /* 0xffffffff0700780c */ /* 0x000fe20003f05270 */
[----:B------:R-:W-:Y:S03]  /*0d50*/  BSSY.RECONVERGENT B0, `(.L_x_10) ;  /* 0x000000d000007945 */ /* 0x000fe60003800200 */
[----:B-----5:R-:W-:-:S04]  /*0d60*/  ISETP.NE.OR P0, PT, R4, R11, P0 ;  /* 0x0000000b0400720c */ /* 0x020fc80000705670 */
[----:B------:R-:W-:-:S13]  /*0d70*/  ISETP.EQ.OR P0, PT, R26, 0x4, P0 ;  /* 0x000000041a00780c */ /* 0x000fda0000702670 */
[----:B------:R4:W-:Y:S01]  /*0d80*/  @!P0 STL [R1+0x54], R26 ;  /* 0x0000541a01008387 */ /* 0x0009e20000100800 */
[----:B--2---:R-:W-:Y:S01]  /*0d90*/  @!P0 IMAD.MOV.U32 R6, RZ, RZ, R26 ;  /* 0x000000ffff068224 */ /* 0x004fe200078e001a */
[----:B------:R-:W-:Y:S06]  /*0da0*/  @!P0 BRA `(.L_x_11) ;  /* 0x00000000001c8947 */ /* 0x000fec0003800000 */
[----:B------:R-:W-:Y:S01]  /*0db0*/  ISETP.GE.AND P0, PT, R4, R11, PT ;  /* 0x0000000b0400720c */ /* 0x000fe20003f06270 */
[----:B------:R-:W2:Y:S03]  /*0dc0*/  LDCU UR8, c[0x3][0x74] ;  /* 0x00c00e80ff0877ac */ /* 0x000ea60008000800 */
[----:B------:R-:W-:-:S13]  /*0dd0*/  ISETP.NE.OR P0, PT, R26, R7, P0 ;  /* 0x000000071a00720c */ /* 0x000fda0000705670 */
[----:B------:R-:W-:Y:S01]  /*0de0*/  @!P0 IMAD.MOV.U32 R4, RZ, RZ, -0x1 ;  /* 0xffffffffff048424 */ /* 0x000fe200078e00ff */
[----:B--2---:R-:W-:Y:S01]  /*0df0*/  MOV R6, UR8 ;  /* 0x0000000800067c02 */ /* 0x004fe20008000f00 */
[----:B------:R-:W-:-:S03]  /*0e00*/  @!P0 IMAD.MOV.U32 R6, RZ, RZ, -0x1 ;  /* 0xffffffffff068424 */ /* 0x000fc600078e00ff */
[----:B------:R2:W-:Y:S04]  /*0e10*/  @!P0 STL [R1+0x54], R4 ;  /* 0x0000540401008387 */ /* 0x0005e80000100800 */
.L_x_11:
[----:B------:R-:W-:Y:S05]  /*0e20*/  BSYNC.RECONVERGENT B0 ;  /* 0x0000000000007941 */ /* 0x000fea0003800200 */
.L_x_10:
[----:B--2---:R-:W-:-:S06]  /*0e30*/  LEA R4, R26, UR5, 0x2 ;  /* 0x000000051a047c11 */ /* 0x004fcc000f8e10ff */
[----:B------:R-:W2:Y:S01]  /*0e40*/  LDL R4, [R4] ;  /* 0x0000000004047983 */ /* 0x000ea20000100800 */
[----:B------:R-:W-:Y:S01]  /*0e50*/  BSSY.RECONVERGENT B0, `(.L_x_12) ;  /* 0x000000b000007945 */ /* 0x000fe20003800200 */
[----:B------:R-:W-:Y:S02]  /*0e60*/  ISETP.NE.AND P1, PT, R27, 0x1, PT ;  /* 0x000000011b00780c */ /* 0x000fe40003f25270 */
[----:B--2---:R-:W-:-:S13]  /*0e70*/  ISETP.NE.AND P0, PT, R4, -0x1, PT ;  /* 0xffffffff0400780c */ /* 0x004fda0003f05270 */
[----:B------:R-:W-:Y:S05]  /*0e80*/  @!P0 BRA `(.L_x_13) ;  /* 0x00000000001c8947 */ /* 0x000fea0003800000 */
.L_x_14:
[----:B01-34-:R-:W-:-:S05]  /*0e90*/  IMAD R26, R4, 0x4, R1 ;  /* 0x00000004041a7824 */ /* 0x01bfca00078e0201 */
[----:B------:R-:W2:Y:S04]  /*0ea0*/  LDL R5, [R26+0x28] ;  /* 0x000028001a057983 */ /* 0x000ea80000100800 */
[----:B------:R-:W3:Y:S01]  /*0eb0*/  LDL R4, [R26+0x44] ;  /* 0x000044001a047983 */ /* 0x000ee20000100800 */
[----:B--2---:R-:W-:Y:S01]  /*0ec0*/  IMAD.IADD R5, R18, 0x1, R5 ;  /* 0x0000000112057824 */ /* 0x004fe200078e0205 */
[----:B---3--:R-:W-:-:S04]  /*0ed0*/  ISETP.NE.AND P0, PT, R4, -0x1, PT ;  /* 0xffffffff0400780c */ /* 0x008fc80003f05270 */
[----:B------:R2:W-:Y:S09]  /*0ee0*/  STL [R26+0x28], R5 ;  /* 0x000028051a007387 */ /* 0x0005f20000100800 */
[----:B--2---:R-:W-:Y:S05]  /*0ef0*/  @P0 BRA `(.L_x_14) ;  /* 0xfffffffc00e40947 */ /* 0x004fea000383ffff */
.L_x_13:
[----:B------:R-:W-:Y:S05]  /*0f00*/  BSYNC.RECONVERGENT B0 ;  /* 0x0000000000007941 */ /* 0x000fea0003800200 */
.L_x_12:
[----:B------:R-:W-:Y:S02]  /*0f10*/  IMAD.MOV.U32 R11, RZ, RZ, R23 ;  /* 0x000000ffff0b7224 */ /* 0x000fe400078e0017 */
[----:B------:R-:W-:Y:S02]  /*0f20*/  IMAD.MOV.U32 R18, RZ, RZ, R22 ;  /* 0x000000ffff127224 */ /* 0x000fe400078e0016 */
[----:B------:R-:W-:Y:S02]  /*0f30*/  IMAD.MOV.U32 R21, RZ, RZ, R19 ;  /* 0x000000ffff157224 */ /* 0x000fe400078e0013 */
[----:B------:R-:W-:Y:S02]  /*0f40*/  IMAD.MOV.U32 R25, RZ, RZ, R9 ;  /* 0x000000ffff197224 */ /* 0x000fe400078e0009 */
[----:B01-34-:R-:W-:Y:S01]  /*0f50*/  IMAD.MOV.U32 R26, RZ, RZ, R8 ;  /* 0x000000ffff1a7224 */ /* 0x01bfe200078e0008 */
[----:B------:R-:W-:Y:S06]  /*0f60*/  @!P1 BRA `(.L_x_1) ;  /* 0x0000002800149947 */ /* 0x000fec0003800000 */
[----:B------:R-:W2:Y:S04]  /*0f70*/  LDL.U8 R5, [R1+0x3c] ;  /* 0x00003c0001057983 */ /* 0x000ea80000100000 */
[----:B------:R-:W3:Y:S01]  /*0f80*/  LDL.U8 R4, [R1+0x3d] ;  /* 0x00003d0001047983 */ /* 0x000ee20000100000 */
[----:B--2---:R-:W-:Y:S02]  /*0f90*/  ISETP.NE.AND P0, PT, R5, RZ, PT ;  /* 0x000000ff0500720c */ /* 0x004fe40003f05270 */
[----:B---3--:R-:W-:Y:S01]  /*0fa0*/  ISETP.NE.AND P1, PT, R4, RZ, PT ;  /* 0x000000ff0400720c */ /* 0x008fe20003f25270 */
[----:B------:R-:W-:-:S10]  /*0fb0*/  IMAD.MOV.U32 R4, RZ, RZ, RZ ;  /* 0x000000ffff047224 */ /* 0x000fd400078e00ff */
[----:B------:R-:W-:Y:S01]  /*0fc0*/  @P0 IMAD.MOV.U32 R4, RZ, RZ, 0x1 ;  /* 0x00000001ff040424 */ /* 0x000fe200078e00ff */
[----:B------:R-:W-:Y:S01]  /*0fd0*/  @P0 STL [R1+0x58], RZ ;  /* 0x000058ff01000387 */ /* 0x000fe20000100800 */
[----:B------:R-:W-:Y:S02]  /*0fe0*/  @P1 IMAD.MOV.U32 R18, RZ, RZ, 0x1 ;  /* 0x00000001ff121424 */ /* 0x000fe400078e00ff */
[----:B------:R-:W-:-:S05]  /*0ff0*/  @P1 IMAD R5, R4, 0x4, R15 ;  /* 0x0000000404051824 */ /* 0x000fca00078e020f */
[----:B------:R0:W-:Y:S04]  /*1000*/  @P1 STL [R5], R18 ;  /* 0x0000001205001387 */ /* 0x0001e80000100800 */
[----:B------:R-:W2:Y:S01]  /*1010*/  LDL.U8 R7, [R1+0x3e] ;  /* 0x00003e0001077983 */ /* 0x000ea20000100000 */
[----:B------:R-:W-:Y:S02]  /*1020*/  @P1 IADD3 R4, PT, PT, R4, 0x1, RZ ;  /* 0x0000000104041810 */ /* 0x000fe40007ffe0ff */
[----:B--2---:R-:W-:-:S13]  /*1030*/  ISETP.NE.AND P0, PT, R7, RZ, PT ;  /* 0x000000ff0700720c */ /* 0x004fda0003f05270 */
[----:B------:R-:W-:Y:S02]  /*1040*/  @P0 IMAD R13, R4, 0x4, R15 ;  /* 0x00000004040d0824 */ /* 0x000fe400078e020f */
[----:B------:R-:W-:-:S05]  /*1050*/  @P0 IMAD.MOV.U32 R26, RZ, RZ, 0x2 ;  /* 0x00000002ff1a0424 */ /* 0x000fca00078e00ff */
[----:B------:R-:W-:Y:S04]  /*1060*/  @P0 STL [R13], R26 ;  /* 0x0000001a0d000387 */ /* 0x000fe80000100800 */
[----:B------:R-:W2:Y:S01]  /*1070*/  LDL.U8 R7, [R1+0x3f] ;  /* 0x00003f0001077983 */ /* 0x000ea20000100000 */
[----:B------:R-:W-:Y:S02]  /*1080*/  @P0 VIADD R4, R4, 0x1 ;  /* 0x0000000104040836 */ /* 0x000fe40000000000 */
[----:B------:R-:W-:Y:S01]  /*1090*/  VIADD R11, R27, 0xffffffff ;  /* 0xffffffff1b0b7836 */ /* 0x000fe20000000000 */
[----:B--2---:R-:W-:-:S13]  /*10a0*/  ISETP.NE.AND P1, PT, R7, RZ, PT ;  /* 0x000000ff0700720c */ /* 0x004fda0003f25270 */
[----:B------:R-:W-:Y:S02]  /*10b0*/  @P1 IMAD R7, R4, 0x4, R15 ;  /* 0x0000000404071824 */ /* 0x000fe400078e020f */
[----:B------:R-:W-:-:S05]  /*10c0*/  @P1 IMAD.MOV.U32 R25, RZ, RZ, 0x3 ;  /* 0x00000003ff191424 */ /* 0x000fca00078e00ff */
[----:B------:R1:W-:Y:S04]  /*10d0*/  @P1 STL [R7], R25 ;  /* 0x0000001907001387 */ /* 0x0003e80000100800 */
[----:B0-----:R-:W2:Y:S01]  /*10e0*/  LDL.U8 R5, [R1+0x40] ;  /* 0x0000400001057983 */ /* 0x001ea20000100000 */
[----:B------:R-:W0:Y:S01]  /*10f0*/  I2F.U32.RP R21, R11 ;  /* 0x0000000b00157306 */ /* 0x000e220000209000 */
[----:B------:R-:W-:Y:S01]  /*1100*/  @P1 VIADD R4, R4, 0x1 ;  /* 0x0000000104041836 */ /* 0x000fe20000000000 */
[----:B------:R-:W-:Y:S02]  /*1110*/  SHF.R.U32.HI R18, RZ, 0x2, R19 ;  /* 0x00000002ff127819 */ /* 0x000fe40000011613 */
[----:B------:R-:W-:Y:S02]  /*1120*/  ISETP.NE.U32.AND P1, PT, R11, RZ, PT ;  /* 0x000000ff0b00720c */ /* 0x000fe40003f25070 */
[----:B-1----:R-:W-:Y:S01]  /*1130*/  LOP3.LUT R7, R18, R19, RZ, 0x3c, !PT ;  /* 0x0000001312077212 */ /* 0x002fe200078e3cff */
[----:B------:R-:W-:-:S04]  /*1140*/  IMAD.SHL.U32 R19, R8, 0x10, RZ ;  /* 0x0000001008137824 */ /* 0x000fc800078e00ff */
[----:B------:R-:W-:Y:S01]  /*1150*/  IMAD.SHL.U32 R18, R7, 0x2, RZ ;  /* 0x0000000207127824 */ /* 0x000fe200078e00ff */
[----:B0-----:R-:W0:Y:S04]  /*1160*/  MUFU.RCP R21, R21 ;  /* 0x0000001500157308 */ /* 0x001e280000001000 */
[----:B------:R-:W-:Y:S02]  /*1170*/  LOP3.LUT R18, R8, R19, R18, 0x96, !PT ;  /* 0x0000001308127212 */ /* 0x000fe400078e9612 */
[----:B------:R-:W-:Y:S02]  /*1180*/  IADD3 R19, PT, PT, RZ, -R11, RZ ;  /* 0x8000000bff137210 */ /* 0x000fe40007ffe0ff */
[----:B------:R-:W-:Y:S02]  /*1190*/  LOP3.LUT R7, R18, R7, RZ, 0x3c, !PT ;  /* 0x0000000712077212 */ /* 0x000fe400078e3cff */
[----:B--2---:R-:W-:-:S13]  /*11a0*/  ISETP.NE.AND P0, PT, R5, RZ, PT ;  /* 0x000000ff0500720c */ /* 0x004fda0003f05270 */
[----:B------:R-:W-:Y:S02]  /*11b0*/  @P0 IMAD R13, R4, 0x4, R15 ;  /* 0x00000004040d0824 */ /* 0x000fe400078e020f */
[----:B0-----:R-:W-:Y:S01]  /*11c0*/  VIADD R4, R21, 0xffffffe ;  /* 0x0ffffffe15047836 */ /* 0x001fe20000000000 */
[----:B------:R-:W-:Y:S01]  /*11d0*/  SHF.R.U32.HI R21, RZ, 0x2, R22 ;  /* 0x00000002ff157819 */ /* 0x000fe20000011616 */
[----:B------:R-:W-:Y:S02]  /*11e0*/  @P0 IMAD.MOV.U32 R26, RZ, RZ, 0x4 ;  /* 0x00000004ff1a0424 */ /* 0x000fe400078e00ff */
[----:B------:R0:W1:Y:S01]  /*11f0*/  F2I.FTZ.U32.TRUNC.NTZ R5, R4 ;  /* 0x0000000400057305 */ /* 0x000062000021f000 */
[----:B------:R-:W-:Y:S02]  /*1200*/  LOP3.LUT R22, R21, R22, RZ, 0x3c, !PT ;  /* 0x0000001615167212 */ /* 0x000fe400078e3cff */
[----:B------:R2:W-:Y:S03]  /*1210*/  @P0 STL [R13], R26 ;  /* 0x0000001a0d000387 */ /* 0x0005e60000100800 */
[----:B------:R-:W-:-:S02]  /*1220*/  IMAD.SHL.U32 R18, R22, 0x2, RZ ;  /* 0x0000000216127824 */ /* 0x000fc400078e00ff */
[----:B0-----:R-:W-:Y:S02]  /*1230*/  IMAD.MOV.U32 R4, RZ, RZ, RZ ;  /* 0x000000ffff047224 */ /* 0x001fe400078e00ff */
[----:B--2---:R-:W-:Y:S02]  /*1240*/  IMAD.SHL.U32 R13, R7, 0x10, RZ ;  /* 0x00000010070d7824 */ /* 0x004fe400078e00ff */
[----:B-1----:R-:W-:-:S03]  /*1250*/  IMAD R19, R19, R5, RZ ;  /* 0x0000000513137224 */ /* 0x002fc600078e02ff */
[----:B------:R-:W-:Y:S01]  /*1260*/  LOP3.LUT R22, R22, R18, R13, 0x96, !PT ;  /* 0x0000001216167212 */ /* 0x000fe200078e960d */
[----:B------:R-:W-:Y:S01]  /*1270*/  IMAD.HI.U32 R5, R5, R19, R4 ;  /* 0x0000001305057227 */ /* 0x000fe200078e0004 */
[----:B------:R-:W-:-:S05]  /*1280*/  IADD3 R4, PT, PT, R20, 0x10974f, R7 ;  /* 0x0010974f14047810 */ /* 0x000fca0007ffe007 */
[----:B------:R-:W-:-:S04]  /*1290*/  IMAD.HI.U32 R5, R5, R4, RZ ;  /* 0x0000000405057227 */ /* 0x000fc800078e00ff */
[----:B------:R-:W-:-:S04]  /*12a0*/  IMAD.MOV R5, RZ, RZ, -R5 ;  /* 0x000000ffff057224 */ /* 0x000fc800078e0a05 */
[----:B------:R-:W-:-:S05]  /*12b0*/  IMAD R4, R11, R5, R4 ;  /* 0x000000050b047224 */ /* 0x000fca00078e0204 */
[----:B------:R-:W-:-:S13]  /*12c0*/  ISETP.GE.U32.AND P0, PT, R4, R11, PT ;  /* 0x0000000b0400720c */ /* 0x000fda0003f06070 */
[----:B------:R-:W-:-:S05]  /*12d0*/  @P0 IMAD.IADD R4, R4, 0x1, -R11 ;  /* 0x0000000104040824 */ /* 0x000fca00078e0a0b */
[----:B------:R-:W-:-:S13]  /*12e0*/  ISETP.GE.U32.AND P0, PT, R4, R11, PT ;  /* 0x0000000b0400720c */ /* 0x000fda0003f06070 */
[----:B------:R-:W-:Y:S01]  /*12f0*/  @P0 IMAD.IADD R4, R4, 0x1, -R11 ;  /* 0x0000000104040824 */ /* 0x000fe200078e0a0b */
[----:B------:R-:W-:-:S05]  /*1300*/  @!P1 LOP3.LUT R4, RZ, R11, RZ, 0x33, !PT ;  /* 0x0000000bff049212 */ /* 0x000fca00078e33ff */
[----:B------:R-:W-:-:S06]  /*1310*/  IMAD R4, R4, 0x4, R15 ;  /* 0x0000000404047824 */ /* 0x000fcc00078e020f */
[----:B------:R-:W2:Y:S01]  /*1320*/  LDL R4, [R4] ;  /* 0x0000000004047983 */ /* 0x000ea20000100800 */
[----:B------:R-:W-:Y:S01]  /*1330*/  LOP3.LUT R22, R22, R7, RZ, 0x3c, !PT ;  /* 0x0000000716167212 */ /* 0x000fe200078e3cff */
[----:B------:R-:W-:-:S04]  /*1340*/  VIADD R13, R20, 0x161f14 ;  /* 0x00161f14140d7836 */ /* 0x000fc80000000000 */
[----:B------:R-:W-:-:S04]  /*1350*/  IMAD.IADD R5, R22, 0x1, R13 ;  /* 0x0000000116057824 */ /* 0x000fc800078e020d */
[----:B------:R-:W-:-:S04]  /*1360*/  IMAD.HI.U32 R11, R5, -0x55555555, RZ ;  /* 0xaaaaaaab050b7827 */ /* 0x000fc800078e00ff */
[----:B--2---:R-:W-:-:S05]  /*1370*/  IMAD R19, R4, 0x4, R17 ;  /* 0x0000000404137824 */ /* 0x004fca00078e0211 */
[----:B------:R-:W2:Y:S01]  /*1380*/  LDL R26, [R19] ;  /* 0x00000000131a7983 */ /* 0x000ea20000100800 */
[----:B------:R-:W-:-:S05]  /*1390*/  SHF.R.U32.HI R18, RZ, 0x1, R11 ;  /* 0x00000001ff127819 */ /* 0x000fca000001160b */
[----:B------:R-:W-:Y:S01]  /*13a0*/  IMAD R11, R18, -0x3, R5 ;  /* 0xfffffffd120b7824 */ /* 0x000fe200078e0205 */
[----:B------:R-:W-:-:S03]  /*13b0*/  IADD3 R18, PT, PT, R1, R4, RZ ;  /* 0x0000000401127210 */ /* 0x000fc60007ffe0ff */
[----:B------:R-:W-:-:S04]  /*13c0*/  VIADD R11, R11, 0x1 ;  /* 0x000000010b0b7836 */ /* 0x000fc80000000000 */
[----:B--2---:R-:W-:-:S05]  /*13d0*/  IMAD.IADD R26, R11, 0x1, R26 ;  /* 0x000000010b1a7824 */ /* 0x004fca00078e021a */
[----:B------:R0:W-:Y:S04]  /*13e0*/  STL [R19], R26 ;  /* 0x0000001a13007387 */ /* 0x0001e80000100800 */
[----:B------:R0:W-:Y:S04]  /*13f0*/  STL.U8 [R18+0x3c], RZ ;  /* 0x00003cff12007387 */ /* 0x0001e80000100000 */
[----:B------:R-:W2:Y:S04]  /*1400*/  LDL R21, [R1+0x28] ;  /* 0x0000280001157983 */ /* 0x000ea80000100800 */
[----:B------:R0:W5:Y:S01]  /*1410*/  LDL R5, [R1+0x2c] ;  /* 0x00002c0001057983 */ /* 0x0001620000100800 */
[----:B------:R-:W-:Y:S01]  /*1420*/  ISETP.NE.AND P0, PT, R3, -0x1, PT ;  /* 0xffffffff0300780c */ /* 0x000fe20003f05270 */
[----:B------:R-:W-:Y:S03]  /*1430*/  BSSY.RECONVERGENT B0, `(.L_x_15) ;  /* 0x000000b000007945 */ /* 0x000fe60003800200 */
[----:B--2---:R-:W-:-:S04]  /*1440*/  ISETP.NE.OR P0, PT, R21, R26, P0 ;  /* 0x0000001a1500720c */ /* 0x004fc80000705670 */
[----:B------:R-:W-:-:S13]  /*1450*/  ISETP.EQ.OR P0, PT, R4, RZ, P0 ;  /* 0x000000ff0400720c */ /* 0x000fda0000702670 */
[----:B------:R0:W-:Y:S01]  /*1460*/  @!P0 STL [R1+0x44], R4 ;  /* 0x0000440401008387 */ /* 0x0001e20000100800 */
[----:B------:R-:W-:Y:S01]  /*1470*/  @!P0 IMAD.MOV.U32 R3, RZ, RZ, R4 ;  /* 0x000000ffff038224 */ /* 0x000fe200078e0004 */
[----:B------:R-:W-:Y:S06]  /*1480*/  @!P0 BRA `(.L_x_16) ;  /* 0x0000000000148947 */ /* 0x000fec0003800000 */
[----:B------:R-:W-:-:S04]  /*1490*/  ISETP.GE.AND P0, PT, R21, R26, PT ;  /* 0x0000001a1500720c */ /* 0x000fc80003f06270 */
[----:B------:R-:W-:-:S13]  /*14a0*/  ISETP.NE.OR P0, PT, R3, R4, P0 ;  /* 0x000000040300720c */ /* 0x000fda0000705670 */
[----:B0-----:R-:W-:Y:S02]  /*14b0*/  @!P0 IMAD.MOV.U32 R18, RZ, RZ, -0x1 ;  /* 0xffffffffff128424 */ /* 0x001fe400078e00ff */
[----:B------:R-:W-:-:S03]  /*14c0*/  @!P0 IMAD.MOV.U32 R3, RZ, RZ, -0x1 ;  /* 0xffffffffff038424 */ /* 0x000fc600078e00ff */
[----:B------:R1:W-:Y:S04]  /*14d0*/  @!P0 STL [R1+0x44], R18 ;  /* 0x0000441201008387 */ /* 0x0003e80000100800 */
.L_x_16:
[----:B------:R-:W-:Y:S05]  /*14e0*/  BSYNC.RECONVERGENT B0 ;  /* 0x0000000000007941 */ /* 0x000fea0003800200 */
.L_x_15:
[----:B0-----:R0:W5:Y:S01]  /*14f0*/  LDL R19, [R1+0x30] ;  /* 0x0000300001137983 */ /* 0x0011620000100800 */
[----:B------:R-:W-:Y:S01]  /*1500*/  ISETP.NE.AND P0, PT, R2, -0x1, PT ;  /* 0xffffffff0200780c */ /* 0x000fe20003f05270 */
[----:B------:R-:W-:Y:S03]  /*1510*/  BSSY.RECONVERGENT B0, `(.L_x_17) ;  /* 0x000000b000007945 */ /* 0x000fe60003800200 */
[----:B-----5:R-:W-:-:S04]  /*1520*/  ISETP.NE.OR P0, PT, R5, R26, P0 ;  /* 0x0000001a0500720c */ /* 0x020fc80000705670 */
[----:B------:R-:W-:-:S13]  /*1530*/  ISETP.EQ.OR P0, PT, R4, 0x1, P0 ;  /* 0x000000010400780c */ /* 0x000fda0000702670 */
[----:B------:R0:W-:Y:S01]  /*1540*/  @!P0 STL [R1+0x48], R4 ;  /* 0x0000480401008387 */ /* 0x0001e20000100800 */
[----:B------:R-:W-:Y:S01]  /*1550*/  @!P0 IMAD.MOV.U32 R2, RZ, RZ, R4 ;  /* 0x000000ffff028224 */ /* 0x000fe200078e0004 */
[----:B------:R-:W-:Y:S06]  /*1560*/  @!P0 BRA `(.L_x_18) ;  /* 0x0000000000148947 */ /* 0x000fec0003800000 */
[----:B------:R-:W-:-:S04]  /*1570*/  ISETP.GE.AND P0, PT, R5, R26, PT ;  /* 0x0000001a0500720c */ /* 0x000fc80003f06270 */
[----:B------:R-:W-:-:S13]  /*1580*/  ISETP.NE.OR P0, PT, R2, R4, P0 ;  /* 0x000000040200720c */ /* 0x000fda0000705670 */
[----:B-1----:R-:W-:Y:S02]  /*1590*/  @!P0 IMAD.MOV.U32 R18, RZ, RZ, -0x1 ;  /* 0xffffffffff128424 */ /* 0x002fe400078e00ff */
[----:B------:R-:W-:-:S03]  /*15a0*/  @!P0 IMAD.MOV.U32 R2, RZ, RZ, -0x1 ;  /* 0xffffffffff028424 */ /* 0x000fc600078e00ff */
[----:B------:R2:W-:Y:S04]  /*15b0*/  @!P0 STL [R1+0x48], R18 ;  /* 0x0000481201008387 */ /* 0x0005e80000100800 */
.L_x_18:
[----:B------:R-:W-:Y:S05]  /*15c0*/  BSYNC.RECONVERGENT B0 ;  /* 0x0000000000007941 */ /* 0x000fea0003800200 */
.L_x_17:
[----:B------:R3:W5:Y:S01]  /*15d0*/  LDL R5, [R1+0x34] ;  /* 0x0000340001057983 */ /* 0x0007620000100800 */
[----:B------:R-:W-:Y:S01]  /*15e0*/  ISETP.NE.AND P0, PT, R28, -0x1, PT ;  /* 0xffffffff1c00780c */ /* 0x000fe20003f05270 */
[----:B------:R-:W-:Y:S03]  /*15f0*/  BSSY.RECONVERGENT B0, `(.L_x_19) ;  /* 0x000000b000007945 */ /* 0x000fe60003800200 */
[----:B------:R-:W-:-:S04]  /*1600*/  ISETP.NE.OR P0, PT, R19, R26, P0 ;  /* 0x0000001a1300720c */ /* 0x000fc80000705670 */
[----:B------:R-:W-:-:S13]  /*1610*/  ISETP.EQ.OR P0, PT, R4, 0x2, P0 ;  /* 0x000000020400780c */ /* 0x000fda0000702670 */
[----:B------:R3:W-:Y:S01]  /*1620*/  @!P0 STL [R1+0x4c], R4 ;  /* 0x00004c0401008387 */ /* 0x0007e20000100800 */
[----:B------:R-:W-:Y:S01]  /*1630*/  @!P0 IMAD.MOV.U32 R28, RZ, RZ, R4 ;  /* 0x000000ffff1c8224 */ /* 0x000fe200078e0004 */
[----:B------:R-:W-:Y:S06]  /*1640*/  @!P0 BRA `(.L_x_20) ;  /* 0x0000000000148947 */ /* 0x000fec0003800000 */
[----:B------:R-:W-:-:S04]  /*1650*/  ISETP.GE.AND P0, PT, R19, R26, PT ;  /* 0x0000001a1300720c */ /* 0x000fc80003f06270 */
[----:B------:R-:W-:-:S13]  /*1660*/  ISETP.NE.OR P0, PT, R28, R4, P0 ;  /* 0x000000041c00720c */ /* 0x000fda0000705670 */
[----:B-12---:R-:W-:Y:S02]  /*1670*/  @!P0 IMAD.MOV.U32 R18, RZ, RZ, -0x1 ;  /* 0xffffffffff128424 */ /* 0x006fe400078e00ff */
[----:B------:R-:W-:-:S03]  /*1680*/  @!P0 IMAD.MOV.U32 R28, RZ, RZ, -0x1 ;  /* 0xffffffffff1c8424 */ /* 0x000fc600078e00ff */
[----:B------:R4:W-:Y:S04]  /*1690*/  @!P0 STL [R1+0x4c], R18 ;  /* 0x00004c1201008387 */ /* 0x0009e80000100800 */
.L_x_20:
[----:B------:R-:W-:Y:S05]  /*16a0*/  BSYNC.RECONVERGENT B0 ;  /* 0x0000000000007941 */ /* 0x000fea0003800200 */
.L_x_19:
[----:B------:R-:W2:Y:S01]  /*16b0*/  LDL R19, [R1+0x38] ;  /* 0x0000380001137983 */ /* 0x000ea20000100800 */
[----:B------:R-:W-:Y:S01]  /*16c0*/  ISETP.NE.AND P0, PT, R29, -0x1, PT ;  /* 0xffffffff1d00780c */ /* 0x000fe20003f05270 */
[----:B------:R-:W-:Y:S01]  /*16d0*/  BSSY.RECONVERGENT B0, `(.L_x_21) ;  /* 0x000000e000007945 */ /* 0x000fe20003800200 */
[----:B------:R-:W-:Y:S02]  /*16e0*/  ISETP.NE.AND P1, PT, R6, -0x1, PT ;  /* 0xffffffff0600780c */ /* 0x000fe40003f25270 */
[----:B-----5:R-:W-:-:S04]  /*16f0*/  ISETP.NE.OR P0, PT, R5, R26, P0 ;  /* 0x0000001a0500720c */ /* 0x020fc80000705670 */
[----:B------:R-:W-:-:S13]  /*1700*/  ISETP.EQ.OR P0, PT, R4, 0x3, P0 ;  /* 0x000000030400780c */ /* 0x000fda0000702670 */
[----:B------:R0:W-:Y:S01]  /*1710*/  @!P0 STL [R1+0x50], R4 ;  /* 0x0000500401008387 */ /* 0x0001e20000100800 */
[----:B------:R-:W-:Y:S01]  /*1720*/  @!P0 IMAD.MOV.U32 R29, RZ, RZ, R4 ;  /* 0x000000ffff1d8224 */ /* 0x000fe200078e0004 */
[----:B--2---:R-:W-:-:S04]  /*1730*/  ISETP.NE.OR P1, PT, R19, R26, P1 ;  /* 0x0000001a1300720c */ /* 0x004fc80000f25670 */
[----:B------:R-:W-:Y:S01]  /*1740*/  ISETP.EQ.OR P1, PT, R4, 0x4, P1 ;  /* 0x000000040400780c */ /* 0x000fe20000f22670 */
[----:B0-----:R-:W-:-:S12]  /*1750*/  @!P0 BRA `(.L_x_22) ;  /* 0x0000000000148947 */ /* 0x001fd80003800000 */
[----:B------:R-:W-:-:S04]  /*1760*/  ISETP.GE.AND P0, PT, R5, R26, PT ;  /* 0x0000001a0500720c */ /* 0x000fc80003f06270 */
[----:B------:R-:W-:-:S13]  /*1770*/  ISETP.NE.OR P0, PT, R29, R4, P0 ;  /* 0x000000041d00720c */ /* 0x000fda0000705670 */
[----:B-1--4-:R-:W-:Y:S02]  /*1780*/  @!P0 IMAD.MOV.U32 R18, RZ, RZ, -0x1 ;  /* 0xffffffffff128424 */ /* 0x012fe400078e00ff */
[----:B------:R-:W-:-:S03]  /*1790*/  @!P0 IMAD.MOV.U32 R29, RZ, RZ, -0x1 ;  /* 0xffffffffff1d8424 */ /* 0x000fc600078e00ff */
[----:B------:R0:W-:Y:S04]  /*17a0*/  @!P0 STL [R1+0x50], R18 ;  /* 0x0000501201008387 */ /* 0x0001e80000100800 */
.L_x_22:
[----:B------:R-:W-:Y:S05]  /*17b0*/  BSYNC.RECONVERGENT B0 ;  /* 0x0000000000007941 */ /* 0x000fea0003800200 */
.L_x_21:
[----:B------:R2:W-:Y:S01]  /*17c0*/  @!P1 STL [R1+0x54], R4 ;  /* 0x0000540401009387 */ /* 0x0005e20000100800 */
[----:B------:R-:W-:Y:S01]  /*17d0*/  BSSY.RECONVERGENT B0, `(.L_x_23) ;  /* 0x0000009000007945 */ /* 0x000fe20003800200 */
[----:B------:R-:W-:Y:S02]  /*17e0*/  @!P1 MOV R6, R4 ;  /* 0x0000000400069202 */ /* 0x000fe40000000f00 */
[----:B------:R-:W-:Y:S01]  /*17f0*/  LEA R5, R4, UR5, 0x2 ;  /* 0x0000000504057c11 */ /* 0x000fe2000f8e10ff */
[----:B------:R-:W-:Y:S06]  /*1800*/  @!P1 BRA `(.L_x_24) ;  /* 0x0000000000149947 */ /* 0x000fec0003800000 */
[----:B------:R-:W-:-:S04]  /*1810*/  ISETP.GE.AND P0, PT, R19, R26, PT ;  /* 0x0000001a1300720c */ /* 0x000fc80003f06270 */
[----:B------:R-:W-:-:S13]  /*1820*/  ISETP.NE.OR P0, PT, R6, R4, P0 ;  /* 0x000000040600720c */ /* 0x000fda0000705670 */
[----:B--23--:R-:W-:Y:S02]  /*1830*/  @!P0 IMAD.MOV.U32 R4, RZ, RZ, -0x1 ;  /* 0xffffffffff048424 */ /* 0x00cfe400078e00ff */
[----:B------:R-:W-:-:S03]  /*1840*/  @!P0 IMAD.MOV.U32 R6, RZ, RZ, -0x1 ;  /* 0xffffffffff068424 */ /* 0x000fc600078e00ff */
[----:B------:R2:W-:Y:S04]  /*1850*/  @!P0 STL [R1+0x54], R4 ;  /* 0x0000540401008387 */ /* 0x0005e80000100800 */
.L_x_24:
[----:B------:R-:W-:Y:S05]  /*1860*/  BSYNC.RECONVERGENT B0 ;  /* 0x0000000000007941 */ /* 0x000fea0003800200 */
.L_x_23:
[----:B------:R-:W5:Y:S01]  /*1870*/  LDL R5, [R5] ;  /* 0x0000000005057983 */ /* 0x000f620000100800 */
[----:B------:R-:W-:Y:S01]  /*1880*/  BSSY.RECONVERGENT B0, `(.L_x_25) ;  /* 0x000000b000007945 */ /* 0x000fe20003800200 */
[----:B------:R-:W-:Y:S02]  /*1890*/  ISETP.GE.U32.AND P1, PT, R27, 0x3, PT ;  /* 0x000000031b00780c */ /* 0x000fe40003f26070 */
[----:B-----5:R-:W-:-:S13]  /*18a0*/  ISETP.NE.AND P0, PT, R5, -0x1, PT ;  /* 0xffffffff0500780c */ /* 0x020fda0003f05270 */
[----:B------:R-:W-:Y:S05]  /*18b0*/  @!P0 BRA `(.L_x_26) ;  /* 0x00000000001c8947 */ /* 0x000fea0003800000 */
.L_x_27:
[----:B------:R-:W-:-:S05]  /*18c0*/  IMAD R19, R5, 0x4, R1 ;  /* 0x0000000405137824 */ /* 0x000fca00078e0201 */
[----:B--23--:R-:W2:Y:S04]  /*18d0*/  LDL R4, [R19+0x28] ;  /* 0x0000280013047983 */ /* 0x00cea80000100800 */
[----:B------:R-:W3:Y:S01]  /*18e0*/  LDL R5, [R19+0x44] ;  /* 0x0000440013057983 */ /* 0x000ee20000100800 */
[----:B--2---:R-:W-:Y:S01]  /*18f0*/  IMAD.IADD R4, R11, 0x1, R4 ;  /* 0x000000010b047824 */ /* 0x004fe200078e0204 */
[----:B---3--:R-:W-:-:S04]  /*1900*/  ISETP.NE.AND P0, PT, R5, -0x1, PT ;  /* 0xffffffff0500780c */ /* 0x008fc80003f05270 */
[----:B------:R2:W-:Y:S09]  /*1910*/  STL [R19+0x28], R4 ;  /* 0x0000280413007387 */ /* 0x0005f20000100800 */
[----:B--2---:R-:W-:Y:S05]  /*1920*/  @P0 BRA `(.L_x_27) ;  /* 0xfffffffc00e40947 */ /* 0x004fea000383ffff */
.L_x_26:
[----:B------:R-:W-:Y:S05]  /*1930*/  BSYNC.RECONVERGENT B0 ;  /* 0x0000000000007941 */ /* 0x000fea0003800200 */
.L_x_25:
[----:B------:R-:W-:Y:S02]  /*1940*/  IMAD.MOV.U32 R11, RZ, RZ, R8 ;  /* 0x000000ffff0b7224 */ /* 0x000fe400078e0008 */
[----:B01--4-:R-:W-:Y:S02]  /*1950*/  IMAD.MOV.U32 R18, RZ, RZ, R9 ;  /* 0x000000ffff127224 */ /* 0x013fe400078e0009 */
[----:B------:R-:W-:Y:S02]  /*1960*/  IMAD.MOV.U32 R21, RZ, RZ, R23 ;  /* 0x000000ffff157224 */ /* 0x000fe400078e0017 */
[----:B------:R-:W-:Y:S02]  /*1970*/  IMAD.MOV.U32 R25, RZ, RZ, R7 ;  /* 0x000000ffff197224 */ /* 0x000fe400078e0007 */
[----:B------:R-:W-:Y:S01]  /*1980*/  IMAD.MOV.U32 R26, RZ, RZ, R22 ;  /* 0x000000ffff1a7224 */ /* 0x000fe200078e0016 */
[----:B------:R-:W-:Y:S06]  /*1990*/  @!P1 BRA `(.L_x_1) ;  /* 0x0000001c00889947 */ /* 0x000fec0003800000 */
[----:B------:R-:W4:Y:S04]  /*19a0*/  LDL.U8 R5, [R1+0x3c] ;  /* 0x00003c0001057983 */ /* 0x000f280000100000 */
[----:B--23--:R-:W2:Y:S01]  /*19b0*/  LDL.U8 R4, [R1+0x3d] ;  /* 0x00003d0001047983 */ /* 0x00cea20000100000 */
[----:B----4-:R-:W-:Y:S02]  /*19c0*/  ISETP.NE.AND P0, PT, R5, RZ, PT ;  /* 0x000000ff0500720c */ /* 0x010fe40003f05270 */
[----:B--2---:R-:W-:Y:S01]  /*19d0*/  ISETP.NE.AND P1, PT, R4, RZ, PT ;  /* 0x000000ff0400720c */ /* 0x004fe20003f25270 */
[----:B------:R-:W-:-:S10]  /*19e0*/  IMAD.MOV.U32 R4, RZ, RZ, RZ ;  /* 0x000000ffff047224 */ /* 0x000fd400078e00ff */
[----:B------:R-:W-:Y:S01]  /*19f0*/  @P0 IMAD.MOV.U32 R4, RZ, RZ, 0x1 ;  /* 0x00000001ff040424 */ /* 0x000fe200078e00ff */
[----:B------:R-:W-:Y:S01]  /*1a00*/  @P0 STL [R1+0x58], RZ ;  /* 0x000058ff01000387 */ /* 0x000fe20000100800 */
[----:B------:R-:W-:-:S03]  /*1a10*/  @P1 IMAD.MOV.U32 R18, RZ, RZ, 0x1 ;  /* 0x00000001ff121424 */ /* 0x000fc600078e00ff */
[----:B------:R-:W-:-:S05]  /*1a20*/  @P1 LEA R5, R4, R15, 0x2 ;  /* 0x0000000f04051211 */ /* 0x000fca00078e10ff */
[----:B------:R0:W-:Y:S04]  /*1a30*/  @P1 STL [R5], R18 ;  /* 0x0000001205001387 */ /* 0x0001e80000100800 */
[----:B------:R-:W2:Y:S01]  /*1a40*/  LDL.U8 R11, [R1+0x3e] ;  /* 0x00003e00010b7983 */ /* 0x000ea20000100000 */
[----:B------:R-:W-:Y:S01]  /*1a50*/  @P1 VIADD R4, R4, 0x1 ;  /* 0x0000000104041836 */ /* 0x000fe20000000000 */
[----:B--2---:R-:W-:-:S13]  /*1a60*/  ISETP.NE.AND P0, PT, R11, RZ, PT ;  /* 0x000000ff0b00720c */ /* 0x004fda0003f05270 */
[----:B------:R-:W-:Y:S02]  /*1a70*/  @P0 IMAD R13, R4, 0x4, R15 ;  /* 0x00000004040d0824 */ /* 0x000fe400078e020f */
[----:B------:R-:W-:-:S05]  /*1a80*/  @P0 IMAD.MOV.U32 R26, RZ, RZ, 0x2 ;  /* 0x00000002ff1a0424 */ /* 0x000fca00078e00ff */
[----:B------:R-:W-:Y:S04]  /*1a90*/  @P0 STL [R13], R26 ;  /* 0x0000001a0d000387 */ /* 0x000fe80000100800 */
[----:B------:R-:W2:Y:S01]  /*1aa0*/  LDL.U8 R11, [R1+0x3f] ;  /* 0x00003f00010b7983 */ /* 0x000ea20000100000 */
[----:B------:R-:W-:Y:S01]  /*1ab0*/  @P0 VIADD R4, R4, 0x1 ;  /* 0x0000000104040836 */ /* 0x000fe20000000000 */
[----:B--2---:R-:W-:-:S13]  /*1ac0*/  ISETP.NE.AND P1, PT, R11, RZ, PT ;  /* 0x000000ff0b00720c */ /* 0x004fda0003f25270 */
[----:B------:R-:W-:Y:S02]  /*1ad0*/  @P1 IMAD R21, R4, 0x4, R15 ;  /* 0x0000000404151824 */ /* 0x000fe400078e020f */
[----:B------:R-:W-:-:S05]  /*1ae0*/  @P1 IMAD.MOV.U32 R25, RZ, RZ, 0x3 ;  /* 0x00000003ff191424 */ /* 0x000fca00078e00ff */
[----:B------:R1:W-:Y:S04]  /*1af0*/  @P1 STL [R21], R25 ;  /* 0x0000001915001387 */ /* 0x0003e80000100800 */
[----:B0-----:R-:W2:Y:S01]  /*1b00*/  LDL.U8 R5, [R1+0x40] ;  /* 0x0000400001057983 */ /* 0x001ea20000100000 */
[----:B------:R-:W-:Y:S01]  /*1b10*/  VIADD R11, R27, 0xfffffffe ;  /* 0xfffffffe1b0b7836 */ /* 0x000fe20000000000 */
[----:B------:R-:W-:Y:S01]  /*1b20*/  SHF.R.U32.HI R18, RZ, 0x2, R23 ;  /* 0x00000002ff127819 */ /* 0x000fe20000011617 */
[----:B------:R-:W-:Y:S02]  /*1b30*/  @P1 VIADD R4, R4, 0x1 ;  /* 0x0000000104041836 */ /* 0x000fe40000000000 */
[----:B------:R-:W0:Y:S01]  /*1b40*/  I2F.U32.RP R19, R11 ;  /* 0x0000000b00137306 */ /* 0x000e220000209000 */
[----:B------:R-:W-:Y:S01]  /*1b50*/  LOP3.LUT R23, R18, R23, RZ, 0x3c, !PT ;  /* 0x0000001712177212 */ /* 0x000fe200078e3cff */
[----:B-1----:R-:W-:Y:S01]  /*1b60*/  IMAD.SHL.U32 R21, R22, 0x10, RZ ;  /* 0x0000001016157824 */ /* 0x002fe200078e00ff */
[----:B------:R-:W-:Y:S01]  /*1b70*/  ISETP.NE.U32.AND P1, PT, R11, RZ, PT ;  /* 0x000000ff0b00720c */ /* 0x000fe20003f25070 */
[----:B------:R-:W-:Y:S01]  /*1b80*/  IMAD.MOV R25, RZ, RZ, -R11 ;  /* 0x000000ffff197224 */ /* 0x000fe200078e0a0b */
[----:B------:R-:W-:-:S04]  /*1b90*/  SHF.L.U32 R18, R23, 0x1, RZ ;  /* 0x0000000117127819 */ /* 0x000fc800000006ff */
[----:B------:R-:W-:Y:S01]  /*1ba0*/  LOP3.LUT R21, R22, R21, R18, 0x96, !PT ;  /* 0x0000001516157212 */ /* 0x000fe200078e9612 */
[----:B0-----:R-:W0:Y:S01]  /*1bb0*/  MUFU.RCP R19, R19 ;  /* 0x0000001300137308 */ /* 0x001e220000001000 */
[----:B--2---:R-:W-:-:S13]  /*1bc0*/  ISETP.NE.AND P0, PT, R5, RZ, PT ;  /* 0x000000ff0500720c */ /* 0x004fda0003f05270 */
[----:B------:R-:W-:Y:S02]  /*1bd0*/  @P0 IMAD R13, R4, 0x4, R15 ;  /* 0x00000004040d0824 */ /* 0x000fe400078e020f */
[----:B0-----:R-:W-:Y:S01]  /*1be0*/  VIADD R4, R19, 0xffffffe ;  /* 0x0ffffffe13047836 */ /* 0x001fe20000000000 */
[----:B------:R-:W-:Y:S01]  /*1bf0*/  SHF.R.U32.HI R19, RZ, 0x2, R9 ;  /* 0x00000002ff137819 */ /* 0x000fe20000011609 */
[----:B------:R-:W-:Y:S02]  /*1c00*/  @P0 IMAD.MOV.U32 R26, RZ, RZ, 0x4 ;  /* 0x00000004ff1a0424 */ /* 0x000fe400078e00ff */
[----:B------:R0:W1:Y:S01]  /*1c10*/  F2I.FTZ.U32.TRUNC.NTZ R5, R4 ;  /* 0x0000000400057305 */ /* 0x000062000021f000 */
[----:B------:R-:W-:Y:S02]  /*1c20*/  LOP3.LUT R18, R19, R9, RZ, 0x3c, !PT ;  /* 0x0000000913127212 */ /* 0x000fe400078e3cff */
[----:B------:R-:W-:Y:S01]  /*1c30*/  LOP3.LUT R9, R21, R23, RZ, 0x3c, !PT ;  /* 0x0000001715097212 */ /* 0x000fe200078e3cff */
[----:B------:R-:W-:Y:S01]  /*1c40*/  IMAD.MOV.U32 R21, RZ, RZ, R25 ;  /* 0x000000ffff157224 */ /* 0x000fe200078e0019 */
[----:B------:R2:W-:Y:S01]  /*1c50*/  @P0 STL [R13], R26 ;  /* 0x0000001a0d000387 */ /* 0x0005e20000100800 */
[----:B------:R-:W-:-:S02]  /*1c60*/  IMAD.SHL.U32 R19, R18, 0x2, RZ ;  /* 0x0000000212137824 */ /* 0x000fc400078e00ff */
[----:B0-----:R-:W-:Y:S02]  /*1c70*/  IMAD.MOV.U32 R4, RZ, RZ, RZ ;  /* 0x000000ffff047224 */ /* 0x001fe400078e00ff */
[----:B-1----:R-:W-:Y:S02]  /*1c80*/  IMAD R21, R21, R5, RZ ;  /* 0x0000000515157224 */ /* 0x002fe400078e02ff */
[----:B--2---:R-:W-:Y:S02]  /*1c90*/  IMAD.SHL.U32 R13, R9, 0x10, RZ ;  /* 0x00000010090d7824 */ /* 0x004fe400078e00ff */
[----:B------:R-:W-:Y:S01]  /*1ca0*/  IMAD.HI.U32 R5, R5, R21, R4 ;  /* 0x0000001505057227 */ /* 0x000fe200078e0004 */
[----:B------:R-:W-:Y:S02]  /*1cb0*/  IADD3 R4, PT, PT, R20, 0x1ba6d9, R9 ;  /* 0x001ba6d914047810 */ /* 0x000fe40007ffe009 */
[----:B------:R-:W-:-:S03]  /*1cc0*/  LOP3.LUT R18, R18, R19, R13, 0x96, !PT ;  /* 0x0000001312127212 */ /* 0x000fc600078e960d */
        /* <DEDUP_REMOVED lines=17> */
[----:B------:R-:W-:Y:S02]  /*1de0*/  IMAD R11, R18, -0x3, R5 ;  /* 0xfffffffd120b7824 */ /* 0x000fe400078e0205 */
[----:B------:R-:W-:-:S03]  /*1df0*/  IMAD.IADD R18, R1, 0x1, R4 ;  /* 0x0000000101127824 */ /* 0x000fc600078e0204 */
[----:B------:R-:W-:-:S05]  /*1e00*/  IADD3 R11, PT, PT, R11, 0x1, RZ ;  /* 0x000000010b0b7810 */ /* 0x000fca0007ffe0ff */
        /* <DEDUP_REMOVED lines=17> */
.L_x_29:
[----:B------:R-:W-:Y:S05]  /*1f20*/  BSYNC.RECONVERGENT B0 ;  /* 0x0000000000007941 */ /* 0x000fea0003800200 */
.L_x_28:
        /* <DEDUP_REMOVED lines=13> */
.L_x_31:
[----:B------:R-:W-:Y:S05]  /*2000*/  BSYNC.RECONVERGENT B0 ;  /* 0x0000000000007941 */ /* 0x000fea0003800200 */
.L_x_30:
        /* <DEDUP_REMOVED lines=13> */
.L_x_33:
[----:B------:R-:W-:Y:S05]  /*20e0*/  BSYNC.RECONVERGENT B0 ;  /* 0x0000000000007941 */ /* 0x000fea0003800200 */
.L_x_32:
        /* <DEDUP_REMOVED lines=13> */
[----:B-1--4-:R-:W-:Y:S01]  /*21c0*/  @!P0 MOV R18, 0xffffffff ;  /* 0xffffffff00128802 */ /* 0x012fe20000000f00 */
[----:B------:R-:W-:-:S04]  /*21d0*/  @!P0 IMAD.MOV.U32 R29, RZ, RZ, -0x1 ;  /* 0xffffffffff1d8424 */ /* 0x000fc800078e00ff */
[----:B------:R0:W-:Y:S03]  /*21e0*/  @!P0 STL [R1+0x50], R18 ;  /* 0x0000501201008387 */ /* 0x0001e60000100800 */
.L_x_35:
[----:B------:R-:W-:Y:S05]  /*21f0*/  BSYNC.RECONVERGENT B0 ;  /* 0x0000000000007941 */ /* 0x000fea0003800200 */
.L_x_34:
[----:B------:R2:W-:Y:S01]  /*2200*/  @!P1 STL [R1+0x54], R4 ;  /* 0x0000540401009387 */ /* 0x0005e20000100800 */
[----:B------:R-:W-:Y:S01]  /*2210*/  BSSY.RECONVERGENT B0, `(.L_x_36) ;  /* 0x0000009000007945 */ /* 0x000fe20003800200 */
[----:B------:R-:W-:Y:S01]  /*2220*/  @!P1 IMAD.MOV.U32 R6, RZ, RZ, R4 ;  /* 0x000000ffff069224 */ /* 0x000fe200078e0004 */
[----:B------:R-:W-:Y:S02]  /*2230*/  LEA R5, R4, UR5, 0x2 ;  /* 0x0000000504057c11 */ /* 0x000fe4000f8e10ff */
[----:B------:R-:W-:Y:S05]  /*2240*/  @!P1 BRA `(.L_x_37) ;  /* 0x0000000000149947 */ /* 0x000fea0003800000 */
[----:B------:R-:W-:-:S04]  /*2250*/  ISETP.GE.AND P0, PT, R21, R26, PT ;  /* 0x0000001a1500720c */ /* 0x000fc80003f06270 */
[----:B------:R-:W-:-:S13]  /*2260*/  ISETP.NE.OR P0, PT, R6, R4, P0 ;  /* 0x000000040600720c */ /* 0x000fda0000705670 */
[----:B--23--:R-:W-:Y:S02]  /*2270*/  @!P0 IMAD.MOV.U32 R4, RZ, RZ, -0x1 ;  /* 0xffffffffff048424 */ /* 0x00cfe400078e00ff */
[----:B------:R-:W-:-:S03]  /*2280*/  @!P0 IMAD.MOV.U32 R6, RZ, RZ, -0x1 ;  /* 0xffffffffff068424 */ /* 0x000fc600078e00ff */
[----:B------:R2:W-:Y:S04]  /*2290*/  @!P0 STL [R1+0x54], R4 ;  /* 0x0000540401008387 */ /* 0x0005e80000100800 */
.L_x_37:
[----:B------:R-:W-:Y:S05]  /*22a0*/  BSYNC.RECONVERGENT B0 ;  /* 0x0000000000007941 */ /* 0x000fea0003800200 */
.L_x_36:
[----:B------:R-:W5:Y:S01]  /*22b0*/  LDL R5, [R5] ;  /* 0x0000000005057983 */ /* 0x000f620000100800 */
[----:B------:R-:W-:Y:S01]  /*22c0*/  BSSY.RECONVERGENT B0, `(.L_x_38) ;  /* 0x000000b000007945 */ /* 0x000fe20003800200 */
[----:B------:R-:W-:Y:S02]  /*22d0*/  ISETP.NE.AND P1, PT, R27, 0x3, PT ;  /* 0x000000031b00780c */ /* 0x000fe40003f25270 */
[----:B-----5:R-:W-:-:S13]  /*22e0*/  ISETP.NE.AND P0, PT, R5, -0x1, PT ;  /* 0xffffffff0500780c */ /* 0x020fda0003f05270 */
[----:B------:R-:W-:Y:S05]  /*22f0*/  @!P0 BRA `(.L_x_39) ;  /* 0x00000000001c8947 */ /* 0x000fea0003800000 */
.L_x_40:
[----:B------:R-:W-:-:S05]  /*2300*/  IMAD R21, R5, 0x4, R1 ;  /* 0x0000000405157824 */ /* 0x000fca00078e0201 */
[----:B--23--:R-:W2:Y:S04]  /*2310*/  LDL R4, [R21+0x28] ;  /* 0x0000280015047983 */ /* 0x00cea80000100800 */
[----:B------:R-:W3:Y:S01]  /*2320*/  LDL R5, [R21+0x44] ;  /* 0x0000440015057983 */ /* 0x000ee20000100800 */
[----:B--2---:R-:W-:Y:S01]  /*2330*/  IMAD.IADD R4, R11, 0x1, R4 ;  /* 0x000000010b047824 */ /* 0x004fe200078e0204 */
[----:B---3--:R-:W-:-:S04]  /*2340*/  ISETP.NE.AND P0, PT, R5, -0x1, PT ;  /* 0xffffffff0500780c */ /* 0x008fc80003f05270 */
[----:B------:R2:W-:Y:S09]  /*2350*/  STL [R21+0x28], R4 ;  /* 0x0000280415007387 */ /* 0x0005f20000100800 */
[----:B--2---:R-:W-:Y:S05]  /*2360*/  @P0 BRA `(.L_x_40) ;  /* 0xfffffffc00e40947 */ /* 0x004fea000383ffff */
.L_x_39:
[----:B------:R-:W-:Y:S05]  /*2370*/  BSYNC.RECONVERGENT B0 ;  /* 0x0000000000007941 */ /* 0x000fea0003800200 */
.L_x_38:
        /* <DEDUP_REMOVED lines=11> */
[----:B------:R-:W-:Y:S01]  /*2430*/  @P0 MOV R4, 0x1 ;  /* 0x0000000100040802 */ /* 0x000fe20000000f00 */
[----:B------:R-:W-:Y:S01]  /*2440*/  @P0 STL [R1+0x58], RZ ;  /* 0x000058ff01000387 */ /* 0x000fe20000100800 */
[----:B------:R-:W-:-:S03]  /*2450*/  @P1 IMAD.MOV.U32 R18, RZ, RZ, 0x1 ;  /* 0x00000001ff121424 */ /* 0x000fc600078e00ff */
[----:B------:R-:W-:-:S05]  /*2460*/  @P1 IMAD R5, R4, 0x4, R15 ;  /* 0x0000000404051824 */ /* 0x000fca00078e020f */
        /* <DEDUP_REMOVED lines=14> */
[----:B------:R-:W-:Y:S02]  /*2550*/  VIADD R11, R27, 0xfffffffd ;  /* 0xfffffffd1b0b7836 */ /* 0x000fe40000000000 */
[----:B------:R-:W-:Y:S02]  /*2560*/  @P1 VIADD R4, R4, 0x1 ;  /* 0x0000000104041836 */ /* 0x000fe40000000000 */
[----:B------:R-:W0:Y:S01]  /*2570*/  I2F.U32.RP R18, R11 ;  /* 0x0000000b00127306 */ /* 0x000e220000209000 */
[----:B-1----:R-:W-:Y:S01]  /*2580*/  IMAD.SHL.U32 R21, R19, 0x10, RZ ;  /* 0x0000001013157824 */ /* 0x002fe200078e00ff */
[----:B------:R-:W-:Y:S01]  /*2590*/  SHF.R.U32.HI R23, RZ, 0x2, R7 ;  /* 0x00000002ff177819 */ /* 0x000fe20000011607 */
[----:B------:R-:W-:Y:S01]  /*25a0*/  IMAD.MOV R25, RZ, RZ, -R11 ;  /* 0x000000ffff197224 */ /* 0x000fe200078e0a0b */
[----:B------:R-:W-:-:S04]  /*25b0*/  ISETP.NE.U32.AND P1, PT, R11, RZ, PT ;  /* 0x000000ff0b00720c */ /* 0x000fc80003f25070 */
[----:B0-----:R-:W0:Y:S01]  /*25c0*/  MUFU.RCP R18, R18 ;  /* 0x0000001200127308 */ /* 0x001e220000001000 */
[----:B--2---:R-:W-:Y:S02]  /*25d0*/  ISETP.NE.AND P0, PT, R5, RZ, PT ;  /* 0x000000ff0500720c */ /* 0x004fe40003f05270 */
[----:B------:R-:W-:-:S04]  /*25e0*/  SHF.R.U32.HI R5, RZ, 0x2, R8 ;  /* 0x00000002ff057819 */ /* 0x000fc80000011608 */
[----:B------:R-:W-:-:S07]  /*25f0*/  LOP3.LUT R8, R5, R8, RZ, 0x3c, !PT ;  /* 0x0000000805087212 */ /* 0x000fce00078e3cff */
[----:B------:R-:W-:Y:S01]  /*2600*/  @P0 IMAD R13, R4, 0x4, R15 ;  /* 0x00000004040d0824 */ /* 0x000fe200078e020f */
[----:B0-----:R-:W-:Y:S01]  /*2610*/  IADD3 R4, PT, PT, R18, 0xffffffe, RZ ;  /* 0x0ffffffe12047810 */ /* 0x001fe20007ffe0ff */
[----:B------:R-:W-:Y:S02]  /*2620*/  IMAD.SHL.U32 R18, R8, 0x2, RZ ;  /* 0x0000000208127824 */ /* 0x000fe400078e00ff */
[----:B------:R-:W-:Y:S01]  /*2630*/  @P0 IMAD.MOV.U32 R26, RZ, RZ, 0x4 ;  /* 0x00000004ff1a0424 */ /* 0x000fe200078e00ff */
[----:B------:R0:W1:Y:S02]  /*2640*/  F2I.FTZ.U32.TRUNC.NTZ R5, R4 ;  /* 0x0000000400057305 */ /* 0x000064000021f000 */
[----:B------:R-:W-:Y:S02]  /*2650*/  LOP3.LUT R21, R19, R21, R18, 0x96, !PT ;  /* 0x0000001513157212 */ /* 0x000fe400078e9612 */
[----:B------:R-:W-:Y:S01]  /*2660*/  LOP3.LUT R18, R23, R7, RZ, 0x3c, !PT ;  /* 0x0000000717127212 */ /* 0x000fe200078e3cff */
[----:B------:R2:W-:Y:S01]  /*2670*/  @P0 STL [R13], R26 ;  /* 0x0000001a0d000387 */ /* 0x0005e20000100800 */
[----:B------:R-:W-:Y:S01]  /*2680*/  LOP3.LUT R7, R21, R8, RZ, 0x3c, !PT ;  /* 0x0000000815077212 */ /* 0x000fe200078e3cff */
[----:B------:R-:W-:-:S02]  /*2690*/  IMAD.MOV.U32 R21, RZ, RZ, R25 ;  /* 0x000000ffff157224 */ /* 0x000fc400078e0019 */
[----:B0-----:R-:W-:Y:S02]  /*26a0*/  IMAD.MOV.U32 R4, RZ, RZ, RZ ;  /* 0x000000ffff047224 */ /* 0x001fe400078e00ff */
[----:B------:R-:W-:Y:S02]  /*26b0*/  IMAD.SHL.U32 R8, R18, 0x2, RZ ;  /* 0x0000000212087824 */ /* 0x000fe400078e00ff */
        /* <DEDUP_REMOVED lines=15> */
[----:B------:R-:W-:Y:S02]  /*27b0*/  IADD3 R13, PT, PT, R20, 0x2c3e28, RZ ;  /* 0x002c3e28140d7810 */ /* 0x000fe40007ffe0ff */
[----:B------:R-:W-:-:S05]  /*27c0*/  LOP3.LUT R23, R8, R7, RZ, 0x3c, !PT ;  /* 0x0000000708177212 */ /* 0x000fca00078e3cff */
[----:B------:R-:W-:-:S04]  /*27d0*/  IMAD.IADD R5, R23, 0x1, R13 ;  /* 0x0000000117057824 */ /* 0x000fc800078e020d */
[----:B------:R-:W-:-:S04]  /*27e0*/  IMAD.HI.U32 R8, R5, -0x55555555, RZ ;  /* 0xaaaaaaab05087827 */ /* 0x000fc800078e00ff */
[----:B--2---:R-:W-:-:S05]  /*27f0*/  IMAD R21, R4, 0x4, R17 ;  /* 0x0000000404157824 */ /* 0x004fca00078e0211 */
[----:B------:R-:W2:Y:S01]  /*2800*/  LDL R18, [R21] ;  /* 0x0000000015127983 */ /* 0x000ea20000100800 */
[----:B------:R-:W-:-:S05]  /*2810*/  SHF.R.U32.HI R8, RZ, 0x1, R8 ;  /* 0x00000001ff087819 */ /* 0x000fca0000011608 */
[----:B------:R-:W-:-:S04]  /*2820*/  IMAD R8, R8, -0x3, R5 ;  /* 0xfffffffd08087824 */ /* 0x000fc800078e0205 */
[----:B------:R-:W-:Y:S02]  /*2830*/  VIADD R11, R8, 0x1 ;  /* 0x00000001080b7836 */ /* 0x000fe40000000000 */
[----:B------:R-:W-:Y:S02]  /*2840*/  IMAD.IADD R8, R1, 0x1, R4 ;  /* 0x0000000101087824 */ /* 0x000fe400078e0204 */
        /* <DEDUP_REMOVED lines=17> */
.L_x_42:
[----:B------:R-:W-:Y:S05]  /*2960*/  BSYNC.RECONVERGENT B0 ;  /* 0x0000000000007941 */ /* 0x000fea0003800200 */
.L_x_41:
        /* <DEDUP_REMOVED lines=13> */
.L_x_44:
[----:B------:R-:W-:Y:S05]  /*2a40*/  BSYNC.RECONVERGENT B0 ;  /* 0x0000000000007941 */ /* 0x000fea0003800200 */
.L_x_43:
        /* <DEDUP_REMOVED lines=10> */
[----:B-12---:R-:W-:Y:S01]  /*2af0*/  @!P0 IMAD.MOV.U32 R8, RZ, RZ, -0x1 ;  /* 0xffffffffff088424 */ /* 0x006fe200078e00ff */
[----:B------:R-:W-:-:S04]  /*2b00*/  @!P0 MOV R28, 0xffffffff ;  /* 0xffffffff001c8802 */ /* 0x000fc80000000f00 */
[----:B------:R4:W-:Y:S03]  /*2b10*/  @!P0 STL [R1+0x4c], R8 ;  /* 0x00004c0801008387 */ /* 0x0009e60000100800 */
.L_x_46:
[----:B------:R-:W-:Y:S05]  /*2b20*/  BSYNC.RECONVERGENT B0 ;  /* 0x0000000000007941 */ /* 0x000fea0003800200 */
.L_x_45:
        /* <DEDUP_REMOVED lines=16> */
.L_x_48:
[----:B------:R-:W-:Y:S05]  /*2c30*/  BSYNC.RECONVERGENT B0 ;  /* 0x0000000000007941 */ /* 0x000fea0003800200 */
.L_x_47:
        /* <DEDUP_REMOVED lines=10> */
.L_x_50:
[----:B------:R-:W-:Y:S05]  /*2ce0*/  BSYNC.RECONVERGENT B0 ;  /* 0x0000000000007941 */ /* 0x000fea0003800200 */
.L_x_49:
[----:B------:R-:W5:Y:S01]  /*2cf0*/  LDL R5, [R5] ;  /* 0x0000000005057983 */ /* 0x000f620000100800 */
[----:B------:R-:W-:Y:S01]  /*2d00*/  BSSY.RECONVERGENT B0, `(.L_x_51) ;  /* 0x000000b000007945 */ /* 0x000fe20003800200 */
[----:B------:R-:W-:Y:S02]  /*2d10*/  ISETP.GE.U32.AND P1, PT, R27, 0x5, PT ;  /* 0x000000051b00780c */ /* 0x000fe40003f26070 */
[----:B-----5:R-:W-:-:S13]  /*2d20*/  ISETP.NE.AND P0, PT, R5, -0x1, PT ;  /* 0xffffffff0500780c */ /* 0x020fda0003f05270 */
[----:B------:R-:W-:Y:S05]  /*2d30*/  @!P0 BRA `(.L_x_52) ;  /* 0x00000000001c8947 */ /* 0x000fea0003800000 */
.L_x_53:
[----:B------:R-:W-:-:S05]  /*2d40*/  IMAD R21, R5, 0x4, R1 ;  /* 0x0000000405157824 */ /* 0x000fca00078e0201 */
[----:B--23--:R-:W2:Y:S04]  /*2d50*/  LDL R4, [R21+0x28] ;  /* 0x0000280015047983 */ /* 0x00cea80000100800 */
[----:B------:R-:W3:Y:S01]  /*2d60*/  LDL R5, [R21+0x44] ;  /* 0x0000440015057983 */ /* 0x000ee20000100800 */
[----:B--2---:R-:W-:Y:S01]  /*2d70*/  IMAD.IADD R4, R11, 0x1, R4 ;  /* 0x000000010b047824 */ /* 0x004fe200078e0204 */
[----:B---3--:R-:W-:-:S04]  /*2d80*/  ISETP.NE.AND P0, PT, R5, -0x1, PT ;  /* 0xffffffff0500780c */ /* 0x008fc80003f05270 */
[----:B------:R2:W-:Y:S09]  /*2d90*/  STL [R21+0x28], R4 ;  /* 0x0000280415007387 */ /* 0x0005f20000100800 */
[----:B--2---:R-:W-:Y:S05]  /*2da0*/  @P0 BRA `(.L_x_53) ;  /* 0xfffffffc00e40947 */ /* 0x004fea000383ffff */
.L_x_52:
[----:B------:R-:W-:Y:S05]  /*2db0*/  BSYNC.RECONVERGENT B0 ;  /* 0x0000000000007941 */ /* 0x000fea0003800200 */
.L_x_51:
[----:B------:R-:W-:Y:S01]  /*2dc0*/  IMAD.MOV.U32 R11, RZ, RZ, R19 ;  /* 0x000000ffff0b7224 */ /* 0x000fe200078e0013 */
[----:B------:R-:W-:Y:S01]  /*2dd0*/  MOV R26, R23 ;  /* 0x00000017001a7202 */ /* 0x000fe20000000f00 */
[----:B------:R-:W-:Y:S02]  /*2de0*/  IMAD.MOV.U32 R18, RZ, RZ, R9 ;  /* 0x000000ffff127224 */ /* 0x000fe400078e0009 */
[----:B------:R-:W-:Y:S02]  /*2df0*/  IMAD.MOV.U32 R21, RZ, RZ, R22 ;  /* 0x000000ffff157224 */ /* 0x000fe400078e0016 */
[----:B------:R-:W-:Y:S01]  /*2e00*/  IMAD.MOV.U32 R25, RZ, RZ, R7 ;  /* 0x000000ffff197224 */ /* 0x000fe200078e0007 */
[----:B------:R-:W-:Y:S06]  /*2e10*/  @!P1 BRA `(.L_x_1) ;  /* 0x0000000800689947 */ /* 0x000fec0003800000 */
[----:B------:R-:W5:Y:S04]  /*2e20*/  LDL.U8 R5, [R1+0x3c] ;  /* 0x00003c0001057983 */ /* 0x000f680000100000 */
[----:B--23--:R-:W2:Y:S01]  /*2e30*/  LDL.U8 R4, [R1+0x3d] ;  /* 0x00003d0001047983 */ /* 0x00cea20000100000 */
[----:B-----5:R-:W-:Y:S02]  /*2e40*/  ISETP.NE.AND P0, PT, R5, RZ, PT ;  /* 0x000000ff0500720c */ /* 0x020fe40003f05270 */
[----:B--2---:R-:W-:Y:S01]  /*2e50*/  ISETP.NE.AND P1, PT, R4, RZ, PT ;  /* 0x000000ff0400720c */ /* 0x004fe20003f25270 */
[----:B------:R-:W-:-:S10]  /*2e60*/  IMAD.MOV.U32 R4, RZ, RZ, RZ ;  /* 0x000000ffff047224 */ /* 0x000fd400078e00ff */
[----:B------:R-:W-:Y:S01]  /*2e70*/  @P0 IMAD.MOV.U32 R4, RZ, RZ, 0x1 ;  /* 0x00000001ff040424 */ /* 0x000fe200078e00ff */
[----:B------:R-:W-:Y:S01]  /*2e80*/  @P0 STL [R1+0x58], RZ ;  /* 0x000058ff01000387 */ /* 0x000fe20000100800 */
[----:B------:R-:W-:Y:S02]  /*2e90*/  @P1 IMAD.MOV.U32 R18, RZ, RZ, 0x1 ;  /* 0x00000001ff121424 */ /* 0x000fe400078e00ff */
[----:B------:R-:W-:-:S05]  /*2ea0*/  @P1 IMAD R5, R4, 0x4, R15 ;  /* 0x0000000404051824 */ /* 0x000fca00078e020f */
[----:B------:R2:W-:Y:S04]  /*2eb0*/  @P1 STL [R5], R18 ;  /* 0x0000001205001387 */ /* 0x0005e80000100800 */
[----:B01--4-:R-:W3:Y:S01]  /*2ec0*/  LDL.U8 R8, [R1+0x3e] ;  /* 0x00003e0001087983 */ /* 0x013ee20000100000 */
[----:B------:R-:W-:Y:S01]  /*2ed0*/  @P1 VIADD R4, R4, 0x1 ;  /* 0x0000000104041836 */ /* 0x000fe20000000000 */
[----:B---3--:R-:W-:-:S13]  /*2ee0*/  ISETP.NE.AND P0, PT, R8, RZ, PT ;  /* 0x000000ff0800720c */ /* 0x008fda0003f05270 */
[----:B------:R-:W-:Y:S02]  /*2ef0*/  @P0 IMAD R11, R4, 0x4, R15 ;  /* 0x00000004040b0824 */ /* 0x000fe400078e020f */
[----:B------:R-:W-:-:S05]  /*2f00*/  @P0 IMAD.MOV.U32 R26, RZ, RZ, 0x2 ;  /* 0x00000002ff1a0424 */ /* 0x000fca00078e00ff */
[----:B------:R-:W-:Y:S04]  /*2f10*/  @P0 STL [R11], R26 ;  /* 0x0000001a0b000387 */ /* 0x000fe80000100800 */
[----:B------:R-:W3:Y:S01]  /*2f20*/  LDL.U8 R8, [R1+0x3f] ;  /* 0x00003f0001087983 */ /* 0x000ee20000100000 */
[----:B------:R-:W-:Y:S01]  /*2f30*/  @P0 VIADD R4, R4, 0x1 ;  /* 0x0000000104040836 */ /* 0x000fe20000000000 */
[----:B---3--:R-:W-:-:S13]  /*2f40*/  ISETP.NE.AND P1, PT, R8, RZ, PT ;  /* 0x000000ff0800720c */ /* 0x008fda0003f25270 */
[----:B------:R-:W-:Y:S02]  /*2f50*/  @P1 IMAD R21, R4, 0x4, R15 ;  /* 0x0000000404151824 */ /* 0x000fe400078e020f */
[----:B--2---:R-:W-:-:S05]  /*2f60*/  @P1 IMAD.MOV.U32 R18, RZ, RZ, 0x3 ;  /* 0x00000003ff121424 */ /* 0x004fca00078e00ff */
[----:B------:R0:W-:Y:S04]  /*2f70*/  @P1 STL [R21], R18 ;  /* 0x0000001215001387 */ /* 0x0001e80000100800 */
[----:B------:R-:W2:Y:S01]  /*2f80*/  LDL.U8 R5, [R1+0x40] ;  /* 0x0000400001057983 */ /* 0x000ea20000100000 */
[----:B------:R-:W-:Y:S02]  /*2f90*/  VIADD R8, R27, 0xfffffffc ;  /* 0xfffffffc1b087836 */ /* 0x000fe40000000000 */
[----:B------:R-:W-:Y:S02]  /*2fa0*/  @P1 VIADD R4, R4, 0x1 ;  /* 0x0000000104041836 */ /* 0x000fe40000000000 */
[----:B------:R-:W1:Y:S01]  /*2fb0*/  I2F.U32.RP R13, R8 ;  /* 0x00000008000d7306 */ /* 0x000e620000209000 */
[----:B0-----:R-:W-:Y:S01]  /*2fc0*/  IMAD.SHL.U32 R18, R23, 0x10, RZ ;  /* 0x0000001017127824 */ /* 0x001fe200078e00ff */
[----:B------:R-:W-:-:S02]  /*2fd0*/  SHF.R.U32.HI R21, RZ, 0x2, R9 ;  /* 0x00000002ff157819 */ /* 0x000fc40000011609 */
[----:B------:R-:W-:Y:S02]  /*2fe0*/  ISETP.NE.U32.AND P1, PT, R8, RZ, PT ;  /* 0x000000ff0800720c */ /* 0x000fe40003f25070 */
[----:B------:R-:W-:Y:S02]  /*2ff0*/  LOP3.LUT R9, R21, R9, RZ, 0x3c, !PT ;  /* 0x0000000915097212 */ /* 0x000fe400078e3cff */
[----:B-1----:R-:W0:Y:S01]  /*3000*/  MUFU.RCP R13, R13 ;  /* 0x0000000d000d7308 */ /* 0x002e220000001000 */
[----:B--2---:R-:W-:Y:S02]  /*3010*/  ISETP.NE.AND P0, PT, R5, RZ, PT ;  /* 0x000000ff0500720c */ /* 0x004fe40003f05270 */
[----:B------:R-:W-:-:S04]  /*3020*/  SHF.R.U32.HI R5, RZ, 0x2, R22 ;  /* 0x00000002ff057819 */ /* 0x000fc80000011616 */
[----:B------:R-:W-:-:S07]  /*3030*/  LOP3.LUT R22, R5, R22, RZ, 0x3c, !PT ;  /* 0x0000001605167212 */ /* 0x000fce00078e3cff */
[----:B------:R-:W-:Y:S01]  /*3040*/  @P0 LEA R11, R4, R15, 0x2 ;  /* 0x0000000f040b0211 */ /* 0x000fe200078e10ff */
[----:B0-----:R-:W-:Y:S02]  /*3050*/  VIADD R4, R13, 0xffffffe ;  /* 0x0ffffffe0d047836 */ /* 0x001fe40000000000 */
[----:B------:R-:W-:Y:S02]  /*3060*/  IMAD.SHL.U32 R13, R22, 0x2, RZ ;  /* 0x00000002160d7824 */ /* 0x000fe400078e00ff */
[----:B------:R0:W1:Y:S01]  /*3070*/  F2I.FTZ.U32.TRUNC.NTZ R5, R4 ;  /* 0x0000000400057305 */ /* 0x000062000021f000 */
[----:B------:R-:W-:Y:S02]  /*3080*/  @P0 IMAD.MOV.U32 R26, RZ, RZ, 0x4 ;  /* 0x00000004ff1a0424 */ /* 0x000fe400078e00ff */
[----:B------:R-:W-:Y:S01]  /*3090*/  LOP3.LUT R13, R23, R18, R13, 0x96, !PT ;  /* 0x00000012170d7212 */ /* 0x000fe200078e960d */
[----:B------:R-:W-:Y:S02]  /*30a0*/  IMAD.MOV R18, RZ, RZ, -R8 ;  /* 0x000000ffff127224 */ /* 0x000fe400078e0a08 */
[----:B------:R1:W-:Y:S01]  /*30b0*/  @P0 STL [R11], R26 ;  /* 0x0000001a0b000387 */ /* 0x0003e20000100800 */
[----:B------:R-:W-:Y:S01]  /*30c0*/  LOP3.LUT R25, R13, R22, RZ, 0x3c, !PT ;  /* 0x000000160d197212 */ /* 0x000fe200078e3cff */
[----:B------:R-:W-:-:S02]  /*30d0*/  IMAD.MOV.U32 R21, RZ, RZ, R18 ;  /* 0x000000ffff157224 */ /* 0x000fc400078e0012 */
[----:B0-----:R-:W-:Y:S02]  /*30e0*/  IMAD.MOV.U32 R4, RZ, RZ, RZ ;  /* 0x000000ffff047224 */ /* 0x001fe400078e00ff */
[----:B------:R-:W-:Y:S02]  /*30f0*/  IMAD.SHL.U32 R13, R9, 0x2, RZ ;  /* 0x00000002090d7824 */ /* 0x000fe400078e00ff */
[----:B-1----:R-:W-:Y:S02]  /*3100*/  IMAD R11, R21, R5, RZ ;  /* 0x00000005150b7224 */ /* 0x002fe400078e02ff */
[----:B------:R-:W-:Y:S02]  /*3110*/  IMAD.SHL.U32 R26, R25, 0x10, RZ ;  /* 0x00000010191a7824 */ /* 0x000fe400078e00ff */
        /* <DEDUP_REMOVED lines=10> */
[----:B------:R-:W-:-:S04]  /*31c0*/  @!P1 LOP3.LUT R5, RZ, R8, RZ, 0x33, !PT ;  /* 0x00000008ff059212 */ /* 0x000fc800078e33ff */
[----:B------:R-:W-:-:S06]  /*31d0*/  LEA R4, R5, R15, 0x2 ;  /* 0x0000000f05047211 */ /* 0x000fcc00078e10ff */
[----:B------:R-:W2:Y:S01]  /*31e0*/  LDL R4, [R4] ;  /* 0x0000000004047983 */ /* 0x000ea20000100800 */
[----:B------:R-:W-:Y:S01]  /*31f0*/  LOP3.LUT R26, R26, R25, RZ, 0x3c, !PT ;  /* 0x000000191a1a7212 */ /* 0x000fe200078e3cff */
[----:B------:R-:W-:-:S04]  /*3200*/  VIADD R13, R20, 0x374db2 ;  /* 0x00374db2140d7836 */ /* 0x000fc80000000000 */
[----:B------:R-:W-:-:S04]  /*3210*/  IMAD.IADD R5, R26, 0x1, R13 ;  /* 0x000000011a057824 */ /* 0x000fc800078e020d */
[----:B------:R-:W-:-:S04]  /*3220*/  IMAD.HI.U32 R8, R5, -0x55555555, RZ ;  /* 0xaaaaaaab05087827 */ /* 0x000fc800078e00ff */
[----:B--2---:R-:W-:-:S05]  /*3230*/  IMAD R9, R4, 0x4, R1 ;  /* 0x0000000404097824 */ /* 0x004fca00078e0201 */
[----:B------:R-:W2:Y:S01]  /*3240*/  LDL R18, [R9+0x28] ;  /* 0x0000280009127983 */ /* 0x000ea20000100800 */
[----:B------:R-:W-:-:S05]  /*3250*/  SHF.R.U32.HI R8, RZ, 0x1, R8 ;  /* 0x00000001ff087819 */ /* 0x000fca0000011608 */
[----:B------:R-:W-:Y:S02]  /*3260*/  IMAD R5, R8, -0x3, R5 ;  /* 0xfffffffd08057824 */ /* 0x000fe400078e0205 */
[----:B------:R-:W-:Y:S02]  /*3270*/  IMAD.IADD R8, R1, 0x1, R4 ;  /* 0x0000000101087824 */ /* 0x000fe400078e0204 */
[----:B------:R-:W-:-:S04]  /*3280*/  VIADD R5, R5, 0x1 ;  /* 0x0000000105057836 */ /* 0x000fc80000000000 */
[----:B--2---:R-:W-:-:S05]  /*3290*/  IMAD.IADD R18, R5, 0x1, R18 ;  /* 0x0000000105127824 */ /* 0x004fca00078e0212 */
[----:B------:R0:W-:Y:S04]  /*32a0*/  STL [R9+0x28], R18 ;  /* 0x0000281209007387 */ /* 0x0001e80000100800 */
[----:B------:R0:W-:Y:S04]  /*32b0*/  STL.U8 [R8+0x3c], RZ ;  /* 0x00003cff08007387 */ /* 0x0001e80000100000 */
[----:B------:R-:W2:Y:S01]  /*32c0*/  LDL R11, [R1+0x28] ;  /* 0x00002800010b7983 */ /* 0x000ea20000100800 */
[----:B------:R-:W-:Y:S01]  /*32d0*/  ISETP.NE.AND P0, PT, R3, -0x1, PT ;  /* 0xffffffff0300780c */ /* 0x000fe20003f05270 */
[----:B------:R-:W-:Y:S03]  /*32e0*/  BSSY.RECONVERGENT B0, `(.L_x_54) ;  /* 0x0000009000007945 */ /* 0x000fe60003800200 */
[----:B--2---:R-:W-:-:S04]  /*32f0*/  ISETP.NE.OR P0, PT, R11, R18, P0 ;  /* 0x000000120b00720c */ /* 0x004fc80000705670 */
[----:B------:R-:W-:-:S13]  /*3300*/  ISETP.EQ.OR P0, PT, R4, RZ, P0 ;  /* 0x000000ff0400720c */ /* 0x000fda0000702670 */
[----:B------:R0:W-:Y:S01]  /*3310*/  @!P0 STL [R1+0x44], R4 ;  /* 0x0000440401008387 */ /* 0x0001e20000100800 */
[----:B------:R-:W-:Y:S05]  /*3320*/  @!P0 BRA `(.L_x_55) ;  /* 0x0000000000108947 */ /* 0x000fea0003800000 */
[----:B------:R-:W-:-:S04]  /*3330*/  ISETP.GE.AND P0, PT, R11, R18, PT ;  /* 0x000000120b00720c */ /* 0x000fc80003f06270 */
[----:B------:R-:W-:-:S13]  /*3340*/  ISETP.NE.OR P0, PT, R3, R4, P0 ;  /* 0x000000040300720c */ /* 0x000fda0000705670 */
[----:B0-----:R-:W-:-:S05]  /*3350*/  @!P0 IMAD.MOV.U32 R8, RZ, RZ, -0x1 ;  /* 0xffffffffff088424 */ /* 0x001fca00078e00ff */
[----:B------:R1:W-:Y:S02]  /*3360*/  @!P0 STL [R1+0x44], R8 ;  /* 0x0000440801008387 */ /* 0x0003e40000100800 */
.L_x_55:
[----:B------:R-:W-:Y:S05]  /*3370*/  BSYNC.RECONVERGENT B0 ;  /* 0x0000000000007941 */ /* 0x000fea0003800200 */
.L_x_54:
[----:B------:R-:W2:Y:S04]  /*3380*/  LDL R11, [R1+0x2c] ;  /* 0x00002c00010b7983 */ /* 0x000ea80000100800 */
[----:B------:R3:W5:Y:S01]  /*3390*/  LDL R3, [R1+0x38] ;  /* 0x0000380001037983 */ /* 0x0007620000100800 */
[----:B------:R-:W-:Y:S01]  /*33a0*/  ISETP.NE.AND P0, PT, R2, -0x1, PT ;  /* 0xffffffff0200780c */ /* 0x000fe20003f05270 */
[----:B------:R-:W-:Y:S03]  /*33b0*/  BSSY.RECONVERGENT B0, `(.L_x_56) ;  /* 0x0000009000007945 */ /* 0x000fe60003800200 */
[----:B--2---:R-:W-:-:S04]  /*33c0*/  ISETP.NE.OR P0, PT, R11, R18, P0 ;  /* 0x000000120b00720c */ /* 0x004fc80000705670 */
[----:B------:R-:W-:-:S13]  /*33d0*/  ISETP.EQ.OR P0, PT, R4, 0x1, P0 ;  /* 0x000000010400780c */ /* 0x000fda0000702670 */
[----:B------:R3:W-:Y:S01]  /*33e0*/  @!P0 STL [R1+0x48], R4 ;  /* 0x0000480401008387 */ /* 0x0007e20000100800 */
[----:B------:R-:W-:Y:S05]  /*33f0*/  @!P0 BRA `(.L_x_57) ;  /* 0x0000000000108947 */ /* 0x000fea0003800000 */
[----:B------:R-:W-:-:S04]  /*3400*/  ISETP.GE.AND P0, PT, R11, R18, PT ;  /* 0x000000120b00720c */ /* 0x000fc80003f06270 */
[----:B------:R-:W-:-:S13]  /*3410*/  ISETP.NE.OR P0, PT, R2, R4, P0 ;  /* 0x000000040200720c */ /* 0x000fda0000705670 */
[----:B------:R-:W-:-:S05]  /*3420*/  @!P0 IMAD.MOV.U32 R2, RZ, RZ, -0x1 ;  /* 0xffffffffff028424 */ /* 0x000fca00078e00ff */
[----:B------:R2:W-:Y:S02]  /*3430*/  @!P0 STL [R1+0x48], R2 ;  /* 0x0000480201008387 */ /* 0x0005e40000100800 */
.L_x_57:
[----:B------:R-:W-:Y:S05]  /*3440*/  BSYNC.RECONVERGENT B0 ;  /* 0x0000000000007941 */ /* 0x000fea0003800200 */
.L_x_56:
[----:B------:R-:W4:Y:S04]  /*3450*/  LDL R11, [R1+0x30] ;  /* 0x00003000010b7983 */ /* 0x000f280000100800 */
[----:B--2---:R-:W2:Y:S01]  /*3460*/  LDL R2, [R1+0x34] ;  /* 0x0000340001027983 */ /* 0x004ea20000100800 */
[----:B------:R-:W-:Y:S01]  /*3470*/  ISETP.NE.AND P0, PT, R6, -0x1, PT ;  /* 0xffffffff0600780c */ /* 0x000fe20003f05270 */
[----:B------:R-:W-:Y:S01]  /*3480*/  BSSY.RECONVERGENT B0, `(.L_x_58) ;  /* 0x0000010000007945 */ /* 0x000fe20003800200 */
[----:B------:R-:W-:Y:S02]  /*3490*/  ISETP.NE.AND P1, PT, R28, -0x1, PT ;  /* 0xffffffff1c00780c */ /* 0x000fe40003f25270 */
[----:B-----5:R-:W-:Y:S02]  /*34a0*/  ISETP.NE.OR P0, PT, R3, R18, P0 ;  /* 0x000000120300720c */ /* 0x020fe40000705670 */
[----:B------:R-:W-:-:S02]  /*34b0*/  ISETP.NE.AND P3, PT, R29, -0x1, PT ;  /* 0xffffffff1d00780c */ /* 0x000fc40003f65270 */
[----:B------:R-:W-:-:S13]  /*34c0*/  ISETP.EQ.OR P0, PT, R4, 0x4, P0 ;  /* 0x000000040400780c */ /* 0x000fda0000702670 */
[----:B------:R0:W-:Y:S01]  /*34d0*/  @!P0 STL [R1+0x54], R4 ;  /* 0x0000540401008387 */ /* 0x0001e20000100800 */
[----:B----4-:R-:W-:-:S04]  /*34e0*/  ISETP.NE.OR P1, PT, R11, R18, P1 ;  /* 0x000000120b00720c */ /* 0x010fc80000f25670 */
[----:B------:R-:W-:Y:S02]  /*34f0*/  ISETP.EQ.OR P2, PT, R4, 0x2, P1 ;  /* 0x000000020400780c */ /* 0x000fe40000f42670 */
[----:B--2---:R-:W-:-:S04]  /*3500*/  ISETP.NE.OR P1, PT, R2, R18, P3 ;  /* 0x000000120200720c */ /* 0x004fc80001f25670 */
[----:B------:R-:W-:-:S07]  /*3510*/  ISETP.EQ.OR P1, PT, R4, 0x3, P1 ;  /* 0x000000030400780c */ /* 0x000fce0000f22670 */
[----:B------:R0:W-:Y:S01]  /*3520*/  @!P2 STL [R1+0x4c], R4 ;  /* 0x00004c040100a387 */ /* 0x0001e20000100800 */
[----:B------:R-:W-:Y:S05]  /*3530*/  @!P2 BRA `(.L_x_59) ;  /* 0x000000000010a947 */ /* 0x000fea0003800000 */
[----:B------:R-:W-:-:S04]  /*3540*/  ISETP.GE.AND P2, PT, R11, R18, PT ;  /* 0x000000120b00720c */ /* 0x000fc80003f46270 */
[----:B------:R-:W-:-:S13]  /*3550*/  ISETP.NE.OR P2, PT, R28, R4, P2 ;  /* 0x000000041c00720c */ /* 0x000fda0001745670 */
[----:B01----:R-:W-:-:S05]  /*3560*/  @!P2 IMAD.MOV.U32 R8, RZ, RZ, -0x1 ;  /* 0xffffffffff08a424 */ /* 0x003fca00078e00ff */
[----:B------:R2:W-:Y:S02]  /*3570*/  @!P2 STL [R1+0x4c], R8 ;  /* 0x00004c080100a387 */ /* 0x0005e40000100800 */
.L_x_59:
[----:B------:R-:W-:Y:S05]  /*3580*/  BSYNC.RECONVERGENT B0 ;  /* 0x0000000000007941 */ /* 0x000fea0003800200 */
.L_x_58:
[----:B------:R4:W-:Y:S01]  /*3590*/  @!P1 STL [R1+0x50], R4 ;  /* 0x0000500401009387 */ /* 0x0009e20000100800 */
[----:B------:R-:W-:Y:S04]  /*35a0*/  BSSY.RECONVERGENT B0, `(.L_x_60) ;  /* 0x0000006000007945 */ /* 0x000fe80003800200 */
[----:B------:R-:W-:Y:S05]  /*35b0*/  @!P1 BRA `(.L_x_61) ;  /* 0x0000000000109947 */ /* 0x000fea0003800000 */
[----:B------:R-:W-:-:S04]  /*35c0*/  ISETP.GE.AND P1, PT, R2, R18, PT ;  /* 0x000000120200720c */ /* 0x000fc80003f26270 */
[----:B------:R-:W-:-:S13]  /*35d0*/  ISETP.NE.OR P1, PT, R29, R4, P1 ;  /* 0x000000041d00720c */ /* 0x000fda0000f25670 */
[----:B------:R-:W-:-:S05]  /*35e0*/  @!P1 IMAD.MOV.U32 R2, RZ, RZ, -0x1 ;  /* 0xffffffffff029424 */ /* 0x000fca00078e00ff */
[----:B------:R0:W-:Y:S02]  /*35f0*/  @!P1 STL [R1+0x50], R2 ;  /* 0x0000500201009387 */ /* 0x0001e40000100800 */
.L_x_61:
[----:B------:R-:W-:Y:S05]  /*3600*/  BSYNC.RECONVERGENT B0 ;  /* 0x0000000000007941 */ /* 0x000fea0003800200 */
.L_x_60:
[----:B------:R-:W-:Y:S04]  /*3610*/  BSSY.RECONVERGENT B0, `(.L_x_62) ;  /* 0x0000006000007945 */ /* 0x000fe80003800200 */
[----:B------:R-:W-:Y:S05]  /*3620*/  @!P0 BRA `(.L_x_63) ;  /* 0x0000000000108947 */ /* 0x000fea0003800000 */
[----:B------:R-:W-:-:S04]  /*3630*/  ISETP.GE.AND P0, PT, R3, R18, PT ;  /* 0x000000120300720c */ /* 0x000fc80003f06270 */
[----:B------:R-:W-:-:S13]  /*3640*/  ISETP.NE.OR P0, PT, R6, R4, P0 ;  /* 0x000000040600720c */ /* 0x000fda0000705670 */
[----:B0-----:R-:W-:-:S05]  /*3650*/  @!P0 IMAD.MOV.U32 R2, RZ, RZ, -0x1 ;  /* 0xffffffffff028424 */ /* 0x001fca00078e00ff */
[----:B------:R0:W-:Y:S02]  /*3660*/  @!P0 STL [R1+0x54], R2 ;  /* 0x0000540201008387 */ /* 0x0001e40000100800 */
.L_x_63:
[----:B------:R-:W-:Y:S05]  /*3670*/  BSYNC.RECONVERGENT B0 ;  /* 0x0000000000007941 */ /* 0x000fea0003800200 */
.L_x_62:
[----:B0-----:R-:W5:Y:S01]  /*3680*/  LDL R9, [R9+0x44] ;  /* 0x0000440009097983 */ /* 0x001f620000100800 */
[----:B------:R-:W-:Y:S01]  /*3690*/  BSSY.RECONVERGENT B0, `(.L_x_1) ;  /* 0x0000012000007945 */ /* 0x000fe20003800200 */
[----:B------:R-:W-:Y:S01]  /*36a0*/  IMAD.MOV.U32 R11, RZ, RZ, R23 ;  /* 0x000000ffff0b7224 */ /* 0x000fe200078e0017 */
[----:B------:R-:W-:Y:S01]  /*36b0*/  MOV R18, R7 ;  /* 0x0000000700127202 */ /* 0x000fe20000000f00 */
[----:B------:R-:W-:Y:S01]  /*36c0*/  IMAD.MOV.U32 R21, RZ, RZ, R19 ;  /* 0x000000ffff157224 */ /* 0x000fe200078e0013 */
[----:B-----5:R-:W-:-:S13]  /*36d0*/  ISETP.NE.AND P0, PT, R9, -0x1, PT ;  /* 0xffffffff0900780c */ /* 0x020fda0003f05270 */
[----:B------:R-:W-:Y:S05]  /*36e0*/  @!P0 BRA `(.L_x_64) ;  /* 0x0000000000308947 */ /* 0x000fea0003800000 */
[----:B------:R-:W-:Y:S01]  /*36f0*/  BSSY.RECONVERGENT B1, `(.L_x_65) ;  /* 0x0000008000017945 */ /* 0x000fe20003800200 */
.L_x_66:
[----:B------:R-:W-:-:S05]  /*3700*/  IMAD R3, R9, 0x4, R1 ;  /* 0x0000000409037824 */ /* 0x000fca00078e0201 */
[----:B------:R-:W5:Y:S04]  /*3710*/  LDL R2, [R3+0x28] ;  /* 0x0000280003027983 */ /* 0x000f680000100800 */
[----:B------:R-:W2:Y:S01]  /*3720*/  LDL R9, [R3+0x44] ;  /* 0x0000440003097983 */ /* 0x000ea20000100800 */
[----:B-----5:R-:W-:Y:S01]  /*3730*/  IMAD.IADD R2, R5, 0x1, R2 ;  /* 0x0000000105027824 */ /* 0x020fe200078e0202 */
[----:B--2---:R-:W-:-:S04]  /*3740*/  ISETP.NE.AND P0, PT, R9, -0x1, PT ;  /* 0xffffffff0900780c */ /* 0x004fc80003f05270 */
[----:B------:R0:W-:Y:S09]  /*3750*/  STL [R3+0x28], R2 ;  /* 0x0000280203007387 */ /* 0x0001f20000100800 */
[----:B0-----:R-:W-:Y:S05]  /*3760*/  @P0 BRA `(.L_x_66) ;  /* 0xfffffffc00e40947 */ /* 0x001fea000383ffff */
[----:B------:R-:W-:Y:S05]  /*3770*/  BSYNC.RECONVERGENT B1 ;  /* 0x0000000000017941 */ /* 0x000fea0003800200 */
.L_x_65:
[----:B------:R-:W-:Y:S02]  /*3780*/  IMAD.MOV.U32 R11, RZ, RZ, R23 ;  /* 0x000000ffff0b7224 */ /* 0x000fe400078e0017 */
[----:B------:R-:W-:Y:S02]  /*3790*/  IMAD.MOV.U32 R18, RZ, RZ, R7 ;  /* 0x000000ffff127224 */ /* 0x000fe400078e0007 */
[----:B------:R-:W-:-:S07]  /*37a0*/  IMAD.MOV.U32 R21, RZ, RZ, R19 ;  /* 0x000000ffff157224 */ /* 0x000fce00078e0013 */
.L_x_64:
[----:B------:R-:W-:Y:S05]  /*37b0*/  BSYNC.RECONVERGENT B0 ;  /* 0x0000000000007941 */ /* 0x000fea0003800200 */
.L_x_1:
[----:B-1----:R-:W5:Y:S02]  /*37c0*/  LDL.64 R2, [R1+0x28] ;  /* 0x0000280001027983 */ /* 0x002f640000100a00 */
[----:B-----5:R-:W-:Y:S02]  /*37d0*/  ISETP.GT.AND P0, PT, R3, R2, PT ;  /* 0x000000020300720c */ /* 0x020fe40003f04270 */
[----:B------:R-:W5:Y:S02]  /*37e0*/  LDL.64 R2, [R1+0x30] ;  /* 0x0000300001027983 */ /* 0x000f640000100a00 */
[----:B--234-:R-:W-:-:S05]  /*37f0*/  SEL R4, RZ, 0x1, !P0 ;  /* 0x00000001ff047807 */ /* 0x01cfca0004000000 */
[----:B------:R-:W-:-:S06]  /*3800*/  IMAD R5, R4, 0x4, R17 ;  /* 0x0000000404057824 */ /* 0x000fcc00078e0211 */
[----:B------:R-:W5:Y:S02]  /*3810*/  LDL R5, [R5] ;  /* 0x0000000005057983 */ /* 0x000f640000100800 */
[----:B-----5:R-:W-:-:S04]  /*3820*/  ISETP.GT.AND P0, PT, R2, R5, PT ;  /* 0x000000050200720c */ /* 0x020fc80003f04270 */
[----:B------:R-:W-:-:S05]  /*3830*/  SEL R4, R4, 0x2, !P0 ;  /* 0x0000000204047807 */ /* 0x000fca0004000000 */
[----:B------:R-:W-:-:S06]  /*3840*/  IMAD R2, R4, 0x4, R17 ;  /* 0x0000000404027824 */ /* 0x000fcc00078e0211 */
[----:B------:R-:W2:Y:S02]  /*3850*/  LDL R2, [R2] ;  /* 0x0000000002027983 */ /* 0x000ea40000100800 */
[----:B--2---:R-:W-:Y:S02]  /*3860*/  ISETP.GT.AND P0, PT, R3, R2, PT ;  /* 0x000000020300720c */ /* 0x004fe40003f04270 */
[----:B------:R-:W2:Y:S02]  /*3870*/  LDL R3, [R1+0x38] ;  /* 0x0000380001037983 */ /* 0x000ea40000100800 */
[----:B------:R-:W-:-:S05]  /*3880*/  SEL R4, R4, 0x3, !P0 ;  /* 0x0000000304047807 */ /* 0x000fca0004000000 */
[----:B------:R-:W-:-:S06]  /*3890*/  IMAD R6, R4, 0x4, R17 ;  /* 0x0000000404067824 */ /* 0x000fcc00078e0211 */
[----:B------:R-:W2:Y:S02]  /*38a0*/  LDL R6, [R6] ;  /* 0x0000000006067983 */ /* 0x000ea40000100800 */
[----:B--2---:R-:W-:-:S04]  /*38b0*/  ISETP.GT.AND P0, PT, R3, R6, PT ;  /* 0x000000060300720c */ /* 0x004fc80003f04270 */
[----:B------:R-:W-:-:S04]  /*38c0*/  SEL R4, R4, 0x4, !P0 ;  /* 0x0000000404047807 */ /* 0x000fc80004000000 */
[----:B------:R-:W-:-:S06]  /*38d0*/  LEA R3, R4, UR5, 0x2 ;  /* 0x0000000504037c11 */ /* 0x000fcc000f8e10ff */
[----:B------:R-:W2:Y:S01]  /*38e0*/  LDL R3, [R3] ;  /* 0x0000000003037983 */ /* 0x000ea20000100800 */
[----:B------:R-:W-:Y:S01]  /*38f0*/  BSSY.RECONVERGENT B0, `(.L_x_67) ;  /* 0x000000a000007945 */ /* 0x000fe20003800200 */
[----:B--2---:R-:W-:-:S13]  /*3900*/  ISETP.NE.AND P0, PT, R3, -0x1, PT ;  /* 0xffffffff0300780c */ /* 0x004fda0003f05270 */
[----:B------:R-:W-:Y:S05]  /*3910*/  @!P0 BRA `(.L_x_68) ;  /* 0x00000000001c8947 */ /* 0x000fea0003800000 */
[----:B------:R-:W-:Y:S01]  /*3920*/  BSSY.RECONVERGENT B1, `(.L_x_68) ;  /* 0x0000006000017945 */ /* 0x000fe20003800200 */
.L_x_69:
[----:B------:R-:W-:Y:S01]  /*3930*/  LEA R2, R3, UR5, 0x2 ;  /* 0x0000000503027c11 */ /* 0x000fe2000f8e10ff */
[----:B------:R-:W-:-:S04]  /*3940*/  IMAD.MOV.U32 R4, RZ, RZ, R3 ;  /* 0x000000ffff047224 */ /* 0x000fc800078e0003 */
[----:B------:R-:W2:Y:S02]  /*3950*/  LDL R3, [R2] ;  /* 0x0000000002037983 */ /* 0x000ea40000100800 */
[----:B--2---:R-:W-:-:S13]  /*3960*/  ISETP.NE.AND P0, PT, R3, -0x1, PT ;  /* 0xffffffff0300780c */ /* 0x004fda0003f05270 */
[----:B------:R-:W-:Y:S05]  /*3970*/  @P0 BRA `(.L_x_69) ;  /* 0xfffffffc00ec0947 */ /* 0x000fea000383ffff */
[----:B------:R-:W-:Y:S05]  /*3980*/  BSYNC.RECONVERGENT B1 ;  /* 0x0000000000017941 */ /* 0x000fea0003800200 */
.L_x_68:
[----:B------:R-:W-:Y:S05]  /*3990*/  BSYNC.RECONVERGENT B0 ;  /* 0x0000000000007941 */ /* 0x000fea0003800200 */
.L_x_67:
[----:B------:R-:W-:Y:S01]  /*39a0*/  IMAD.U32 R5, R4, 0x8, R1 ;  /* 0x0000000804057824 */ /* 0x000fe200078e0001 */
[----:B------:R-:W1:Y:S04]  /*39b0*/  LDCU.64 UR8, c[0x0][0x390] ;  /* 0x00007200ff0877ac */ /* 0x000e680008000a00 */
[----:B------:R-:W2:Y:S01]  /*39c0*/  LDL.64 R2, [R5] ;  /* 0x0000000005027983 */ /* 0x000ea20000100a00 */
[----:B------:R-:W-:Y:S01]  /*39d0*/  UIADD3 UR4, UPT, UPT, UR4, 0x1, URZ ;  /* 0x0000000104047890 */ /* 0x000fe2000fffe0ff */
[----:B------:R-:W-:Y:S01]  /*39e0*/  MOV R20, R13 ;  /* 0x0000000d00147202 */ /* 0x000fe20000000f00 */
[----:B------:R-:W-:Y:S02]  /*39f0*/  IMAD.MOV.U32 R19, RZ, RZ, R11 ;  /* 0x000000ffff137224 */ /* 0x000fe400078e000b */
[----:B------:R-:W-:-:S02]  /*3a00*/  IMAD.MOV.U32 R22, RZ, RZ, R25 ;  /* 0x000000ffff167224 */ /* 0x000fc400078e0019 */
[----:B------:R-:W-:Y:S01]  /*3a10*/  IMAD.MOV.U32 R23, RZ, RZ, R26 ;  /* 0x000000ffff177224 */ /* 0x000fe200078e001a */
[----:B-1----:R-:W-:-:S04]  /*3a20*/  UISETP.GE.U32.AND UP0, UPT, UR4, UR8, UPT ;  /* 0x000000080400728c */ /* 0x002fc8000bf06070 */
[----:B------:R-:W-:Y:S01]  /*3a30*/  UISETP.GE.U32.AND.EX UP0, UPT, URZ, UR9, UPT, UP0 ;  /* 0x00000009ff00728c */ /* 0x000fe2000bf06100 */
[----:B--2---:R-:W-:-:S05]  /*3a40*/  IADD3 R2, P0, PT, R2, 0x1, RZ ;  /* 0x0000000102027810 */ /* 0x004fca0007f1e0ff */
[----:B------:R-:W-:-:S05]  /*3a50*/  IMAD.X R3, RZ, RZ, R3, P0 ;  /* 0x000000ffff037224 */ /* 0x000fca00000e0603 */
[----:B------:R1:W-:Y:S01]  /*3a60*/  STL.64 [R5], R2 ;  /* 0x0000000205007387 */ /* 0x0003e20000100a00 */
[----:B------:R-:W-:Y:S05]  /*3a70*/  BRA.U !UP0, `(.L_x_70) ;  /* 0xffffffc908447547 */ /* 0x000fea000b83ffff */
[----:B0-----:R0:W5:Y:S02]  /*3a80*/  LDL.64 R8, [R1] ;  /* 0x0000000001087983 */ /* 0x0011640000100a00 */
.L_x_0:
[----:B------:R2:W5:Y:S04]  /*3a90*/  LDL.64 R14, [R1+0x8] ;  /* 0x00000800010e7983 */ /* 0x0005680000100a00 */
[----:B-1----:R2:W5:Y:S04]  /*3aa0*/  LDL.64 R2, [R1+0x10] ;  /* 0x0000100001027983 */ /* 0x0025680000100a00 */
[----:B------:R2:W5:Y:S04]  /*3ab0*/  LDL.64 R4, [R1+0x18] ;  /* 0x0000180001047983 */ /* 0x0005680000100a00 */
[----:B------:R2:W5:Y:S01]  /*3ac0*/  LDL.64 R6, [R1+0x20] ;  /* 0x0000200001067983 */ /* 0x0005620000100a00 */
[----:B------:R-:W-:Y:S03]  /*3ad0*/  BSSY.RECONVERGENT B0, `(.L_x_71) ;  /* 0x000001f000007945 */ /* 0x000fe60003800200 */
[----:B-----5:R-:W1:Y:S04]  /*3ae0*/  SHFL.DOWN PT, R13, R8, 0x10, 0x1f ;  /* 0x0a001f00080d7f89 */ /* 0x020e6800000e0000 */
[----:B------:R-:W3:Y:S01]  /*3af0*/  SHFL.DOWN PT, R11, R9, 0x10, 0x1f ;  /* 0x0a001f00090b7f89 */ /* 0x000ee200000e0000 */
[----:B-1----:R-:W-:-:S05]  /*3b00*/  IADD3 R17, P0, PT, R13, R8, RZ ;  /* 0x000000080d117210 */ /* 0x002fca0007f1e0ff */
[----:B---3--:R-:W-:Y:S01]  /*3b10*/  IMAD.X R19, R11, 0x1, R9, P0 ;  /* 0x000000010b137824 */ /* 0x008fe200000e0609 */
[----:B------:R-:W1:Y:S04]  /*3b20*/  SHFL.DOWN PT, R10, R17, 0x8, 0x1f ;  /* 0x09001f00110a7f89 */ /* 0x000e6800000e0000 */
        /* <DEDUP_REMOVED lines=11> */
[----:B------:R-:W1:Y:S01]  /*3be0*/  SHFL.DOWN PT, R9, R10, 0x1, 0x1f ;  /* 0x08201f000a097f89 */ /* 0x000e6200000e0000 */
[----:B------:R-:W-:-:S03]  /*3bf0*/  LOP3.LUT P0, R0, R24, 0x1f, RZ, 0xc0, !PT ;  /* 0x0000001f18007812 */ /* 0x000fc6000780c0ff */
[----:B------:R-:W3:Y:S01]  /*3c00*/  SHFL.DOWN PT, R8, R17, 0x1, 0x1f ;  /* 0x08201f0011087f89 */ /* 0x000ee200000e0000 */
[----:B-1----:R-:W-:-:S05]  /*3c10*/  IADD3 R19, P1, PT, R9, R10, RZ ;  /* 0x0000000a09137210 */ /* 0x002fca0007f3e0ff */
[----:B---3--:R-:W-:-:S04]  /*3c20*/  IMAD.X R25, R8, 0x1, R17, P1 ;  /* 0x0000000108197824 */ /* 0x008fc800008e0611 */
[----:B--2---:R-:W-:Y:S05]  /*3c30*/  @P0 BRA `(.L_x_72) ;  /* 0x0000000000200947 */ /* 0x004fea0003800000 */
[----:B------:R-:W1:Y:S01]  /*3c40*/  S2R R13, SR_CgaCtaId ;  /* 0x00000000000d7919 */ /* 0x000e620000008800 */
[----:B------:R-:W-:-:S04]  /*3c50*/  MOV R8, 0x400 ;  /* 0x0000040000087802 */ /* 0x000fc80000000f00 */
[----:B-1----:R-:W-:-:S07]  /*3c60*/  LEA R13, R13, R8, 0x18 ;  /* 0x000000080d0d7211 */ /* 0x002fce00078ec0ff */
.L_x_73:
[----:B------:R-:W1:Y:S02]  /*3c70*/  LDS.64 R8, [R13] ;  /* 0x000000000d087984 */ /* 0x000e640000000a00 */
[----:B-1----:R-:W-:-:S05]  /*3c80*/  IADD3 R10, P0, PT, R8, R19, RZ ;  /* 0x00000013080a7210 */ /* 0x002fca0007f1e0ff */
[----:B------:R-:W-:-:S07]  /*3c90*/  IMAD.X R11, R9, 0x1, R25, P0 ;  /* 0x00000001090b7824 */ /* 0x000fce00000e0619 */
[----:B------:R-:W1:Y:S02]  /*3ca0*/  ATOMS.CAST.SPIN.64 P0, [R13], R8, R10 ;  /* 0x000000080d00758d */ /* 0x000e64000180040a */
[----:B-1----:R-:W-:Y:S05]  /*3cb0*/  @!P0 BRA `(.L_x_73) ;  /* 0xfffffffc00ec8947 */ /* 0x002fea000383ffff */
.L_x_72:
[----:B------:R-:W-:Y:S05]  /*3cc0*/  BSYNC.RECONVERGENT B0 ;  /* 0x0000000000007941 */ /* 0x000fea0003800200 */
.L_x_71:
[----:B------:R-:W1:Y:S01]  /*3cd0*/  SHFL.DOWN PT, R11, R14, 0x10, 0x1f ;  /* 0x0a001f000e0b7f89 */ /* 0x000e6200000e0000 */
[----:B------:R-:W-:Y:S03]  /*3ce0*/  BSSY.RECONVERGENT B0, `(.L_x_74) ;  /* 0x000001e000007945 */ /* 0x000fe60003800200 */
[----:B------:R-:W2:Y:S01]  /*3cf0*/  SHFL.DOWN PT, R9, R15, 0x10, 0x1f ;  /* 0x0a001f000f097f89 */ /* 0x000ea200000e0000 */
[----:B-1----:R-:W-:-:S05]  /*3d00*/  IADD3 R18, P0, PT, R14, R11, RZ ;  /* 0x0000000b0e127210 */ /* 0x002fca0007f1e0ff */
[----:B--2---:R-:W-:Y:S02]  /*3d10*/  IMAD.X R13, R15, 0x1, R9, P0 ;  /* 0x000000010f0d7824 */ /* 0x004fe400000e0609 */
[----:B------:R-:W1:Y:S04]  /*3d20*/  SHFL.DOWN PT, R9, R18, 0x8, 0x1f ;  /* 0x09001f0012097f89 */ /* 0x000e6800000e0000 */
[----:B------:R-:W2:Y:S01]  /*3d30*/  SHFL.DOWN PT, R8, R13, 0x8, 0x1f ;  /* 0x09001f000d087f89 */ /* 0x000ea200000e0000 */
[----:B-1----:R-:W-:-:S05]  /*3d40*/  IADD3 R16, P0, PT, R9, R18, RZ ;  /* 0x0000001209107210 */ /* 0x002fca0007f1e0ff */
[----:B--2---:R-:W-:Y:S01]  /*3d50*/  IMAD.X R19, R8, 0x1, R13, P0 ;  /* 0x0000000108137824 */ /* 0x004fe200000e060d */
[----:B------:R-:W1:Y:S04]  /*3d60*/  SHFL.DOWN PT, R9, R16, 0x4, 0x1f ;  /* 0x08801f0010097f89 */ /* 0x000e6800000e0000 */
[----:B------:R-:W2:Y:S01]  /*3d70*/  SHFL.DOWN PT, R8, R19, 0x4, 0x1f ;  /* 0x08801f0013087f89 */ /* 0x000ea200000e0000 */
[----:B-1----:R-:W-:-:S05]  /*3d80*/  IADD3 R12, P0, PT, R9, R16, RZ ;  /* 0x00000010090c7210 */ /* 0x002fca0007f1e0ff */
[----:B--2---:R-:W-:Y:S01]  /*3d90*/  IMAD.X R17, R8, 0x1, R19, P0 ;  /* 0x0000000108117824 */ /* 0x004fe200000e0613 */
[----:B------:R-:W1:Y:S04]  /*3da0*/  SHFL.DOWN PT, R9, R12, 0x2, 0x1f ;  /* 0x08401f000c097f89 */ /* 0x000e6800000e0000 */
[----:B------:R-:W2:Y:S01]  /*3db0*/  SHFL.DOWN PT, R8, R17, 0x2, 0x1f ;  /* 0x08401f0011087f89 */ /* 0x000ea200000e0000 */
[----:B-1----:R-:W-:-:S04]  /*3dc0*/  IADD3 R10, P0, PT, R9, R12, RZ ;  /* 0x0000000c090a7210 */ /* 0x002fc80007f1e0ff */
[----:B--2---:R-:W-:Y:S01]  /*3dd0*/  IADD3.X R11, PT, PT, R8, R17, RZ, P0, !PT ;  /* 0x00000011080b7210 */ /* 0x004fe200007fe4ff */
[----:B------:R-:W1:Y:S01]  /*3de0*/  SHFL.DOWN PT, R9, R10, 0x1, 0x1f ;  /* 0x08201f000a097f89 */ /* 0x000e6200000e0000 */
[----:B------:R-:W-:-:S03]  /*3df0*/  ISETP.NE.AND P0, PT, R0, RZ, PT ;  /* 0x000000ff0000720c */ /* 0x000fc60003f05270 */
[----:B------:R-:W2:Y:S01]  /*3e00*/  SHFL.DOWN PT, R8, R11, 0x1, 0x1f ;  /* 0x08201f000b087f89 */ /* 0x000ea200000e0000 */
[----:B-1----:R-:W-:-:S05]  /*3e10*/  IADD3 R13, P1, PT, R9, R10, RZ ;  /* 0x0000000a090d7210 */ /* 0x002fca0007f3e0ff */
[----:B--2---:R-:W-:-:S04]  /*3e20*/  IMAD.X R15, R8, 0x1, R11, P1 ;  /* 0x00000001080f7824 */ /* 0x004fc800008e060b */
[----:B------:R-:W-:Y:S05]  /*3e30*/  @P0 BRA `(.L_x_75) ;  /* 0x0000000000200947 */ /* 0x000fea0003800000 */
[----:B------:R-:W1:Y:S01]  /*3e40*/  S2R R9, SR_CgaCtaId ;  /* 0x0000000000097919 */ /* 0x000e620000008800 */
[----:B------:R-:W-:-:S04]  /*3e50*/  MOV R0, 0x400 ;  /* 0x0000040000007802 */ /* 0x000fc80000000f00 */
[----:B-1----:R-:W-:-:S07]  /*3e60*/  LEA R17, R9, R0, 0x18 ;  /* 0x0000000009117211 */ /* 0x002fce00078ec0ff */
.L_x_76:
[----:B------:R-:W1:Y:S02]  /*3e70*/  LDS.64 R8, [R17+0x8] ;  /* 0x0000080011087984 */ /* 0x000e640000000a00 */
[----:B-1----:R-:W-:-:S05]  /*3e80*/  IADD3 R10, P1, PT, R8, R13, RZ ;  /* 0x0000000d080a7210 */ /* 0x002fca0007f3e0ff */
[----:B------:R-:W-:-:S07]  /*3e90*/  IMAD.X R11, R9, 0x1, R15, P1 ;  /* 0x00000001090b7824 */ /* 0x000fce00008e060f */
[----:B------:R-:W1:Y:S02]  /*3ea0*/  ATOMS.CAST.SPIN.64 P1, [R17+0x8], R8, R10 ;  /* 0x000008081100758d */ /* 0x000e64000182040a */
[----:B-1----:R-:W-:Y:S05]  /*3eb0*/  @!P1 BRA `(.L_x_76) ;  /* 0xfffffffc00ec9947 */ /* 0x002fea000383ffff */
.L_x_75:
[----:B------:R-:W-:Y:S05]  /*3ec0*/  BSYNC.RECONVERGENT B0 ;  /* 0x0000000000007941 */ /* 0x000fea0003800200 */
.L_x_74:
[----:B------:R-:W1:Y:S01]  /*3ed0*/  SHFL.DOWN PT, R11, R2, 0x10, 0x1f ;  /* 0x0a001f00020b7f89 */ /* 0x000e6200000e0000 */
[----:B------:R-:W-:Y:S03]  /*3ee0*/  BSSY.RECONVERGENT B0, `(.L_x_77) ;  /* 0x000001d000007945 */ /* 0x000fe60003800200 */
        /* <DEDUP_REMOVED lines=19> */
[----:B------:R-:W-:Y:S07]  /*4020*/  @P0 BRA `(.L_x_78) ;  /* 0x0000000000200947 */ /* 0x000fee0003800000 */
[----:B------:R-:W1:Y:S01]  /*4030*/  S2R R9, SR_CgaCtaId ;  /* 0x0000000000097919 */ /* 0x000e620000008800 */
[----:B------:R-:W-:-:S04]  /*4040*/  MOV R0, 0x400 ;  /* 0x0000040000007802 */ /* 0x000fc80000000f00 */
[----:B-1----:R-:W-:-:S07]  /*4050*/  LEA R15, R9, R0, 0x18 ;  /* 0x00000000090f7211 */ /* 0x002fce00078ec0ff */
.L_x_79:
[----:B------:R-:W1:Y:S02]  /*4060*/  LDS.64 R8, [R15+0x10] ;  /* 0x000010000f087984 */ /* 0x000e640000000a00 */
[----:B-1----:R-:W-:-:S05]  /*4070*/  IADD3 R10, P1, PT, R8, R3, RZ ;  /* 0x00000003080a7210 */ /* 0x002fca0007f3e0ff */
[----:B------:R-:W-:-:S07]  /*4080*/  IMAD.X R11, R9, 0x1, R13, P1 ;  /* 0x00000001090b7824 */ /* 0x000fce00008e060d */
[----:B------:R-:W1:Y:S02]  /*4090*/  ATOMS.CAST.SPIN.64 P1, [R15+0x10], R8, R10 ;  /* 0x000010080f00758d */ /* 0x000e64000182040a */
[----:B-1----:R-:W-:Y:S05]  /*40a0*/  @!P1 BRA `(.L_x_79) ;  /* 0xfffffffc00ec9947 */ /* 0x002fea000383ffff */
.L_x_78:
[----:B------:R-:W-:Y:S05]  /*40b0*/  BSYNC.RECONVERGENT B0 ;  /* 0x0000000000007941 */ /* 0x000fea0003800200 */
.L_x_77:
        /* <DEDUP_REMOVED lines=25> */
.L_x_82:
[----:B------:R-:W1:Y:S02]  /*4250*/  LDS.64 R8, [R13+0x18] ;  /* 0x000018000d087984 */ /* 0x000e640000000a00 */
[----:B-1----:R-:W-:-:S05]  /*4260*/  IADD3 R10, P1, PT, R8, R3, RZ ;  /* 0x00000003080a7210 */ /* 0x002fca0007f3e0ff */
[----:B------:R-:W-:-:S07]  /*4270*/  IMAD.X R11, R9, 0x1, R5, P1 ;  /* 0x00000001090b7824 */ /* 0x000fce00008e0605 */
[----:B------:R-:W1:Y:S02]  /*4280*/  ATOMS.CAST.SPIN.64 P1, [R13+0x18], R8, R10 ;  /* 0x000018080d00758d */ /* 0x000e64000182040a */
[----:B-1----:R-:W-:Y:S05]  /*4290*/  @!P1 BRA `(.L_x_82) ;  /* 0xfffffffc00ec9947 */ /* 0x002fea000383ffff */
.L_x_81:
[----:B------:R-:W-:Y:S05]  /*42a0*/  BSYNC.RECONVERGENT B0 ;  /* 0x0000000000007941 */ /* 0x000fea0003800200 */
.L_x_80:
        /* <DEDUP_REMOVED lines=17> */
[----:B------:R-:W1:Y:S01]  /*43c0*/  SHFL.DOWN PT, R2, R5, 0x1, 0x1f ;  /* 0x08201f0005027f89 */ /* 0x000e6200000e0000 */
[----:B------:R-:W-:-:S03]  /*43d0*/  ISETP.NE.AND P1, PT, R24, RZ, PT ;  /* 0x000000ff1800720c */ /* 0x000fc60003f25270 */
[----:B------:R-:W2:Y:S01]  /*43e0*/  SHFL.DOWN PT, R0, R7, 0x1, 0x1f ;  /* 0x08201f0007007f89 */ /* 0x000ea200000e0000 */
[----:B-1----:R-:W-:-:S05]  /*43f0*/  IADD3 R3, P2, PT, R2, R5, RZ ;  /* 0x0000000502037210 */ /* 0x002fca0007f5e0ff */
[----:B--2---:R-:W-:Y:S01]  /*4400*/  IMAD.X R9, R0, 0x1, R7, P2 ;  /* 0x0000000100097824 */ /* 0x004fe200010e0607 */
[----:B------:R-:W-:Y:S07]  /*4410*/  @P0 BRA `(.L_x_84) ;  /* 0x0000000000200947 */ /* 0x000fee0003800000 */
[----:B------:R-:W1:Y:S01]  /*4420*/  S2R R5, SR_CgaCtaId ;  /* 0x0000000000057919 */ /* 0x000e620000008800 */
[----:B------:R-:W-:-:S04]  /*4430*/  MOV R0, 0x400 ;  /* 0x0000040000007802 */ /* 0x000fc80000000f00 */
[----:B-1----:R-:W-:-:S07]  /*4440*/  LEA R11, R5, R0, 0x18 ;  /* 0x00000000050b7211 */ /* 0x002fce00078ec0ff */
.L_x_85:
[----:B------:R-:W1:Y:S02]  /*4450*/  LDS.64 R4, [R11+0x20] ;  /* 0x000020000b047984 */ /* 0x000e640000000a00 */
[----:B-1----:R-:W-:-:S05]  /*4460*/  IADD3 R6, P0, PT, R4, R3, RZ ;  /* 0x0000000304067210 */ /* 0x002fca0007f1e0ff */
[----:B------:R-:W-:-:S07]  /*4470*/  IMAD.X R7, R5, 0x1, R9, P0 ;  /* 0x0000000105077824 */ /* 0x000fce00000e0609 */
[----:B------:R-:W1:Y:S02]  /*4480*/  ATOMS.CAST.SPIN.64 P0, [R11+0x20], R4, R6 ;  /* 0x000020040b00758d */ /* 0x000e640001800406 */
[----:B-1----:R-:W-:Y:S05]  /*4490*/  @!P0 BRA `(.L_x_85) ;  /* 0xfffffffc00ec8947 */ /* 0x002fea000383ffff */
.L_x_84:
[----:B------:R-:W-:Y:S05]  /*44a0*/  BSYNC.RECONVERGENT B0 ;  /* 0x0000000000007941 */ /* 0x000fea0003800200 */
.L_x_83:
[----:B------:R-:W-:Y:S06]  /*44b0*/  BAR.SYNC.DEFER_BLOCKING 0x0 ;  /* 0x0000000000007b1d */ /* 0x000fec0000010000 */
[----:B------:R-:W-:Y:S05]  /*44c0*/  @P1 EXIT ;  /* 0x000000000000194d */ /* 0x000fea0003800000 */
[----:B------:R-:W1:Y:S01]  /*44d0*/  S2UR UR5, SR_CgaCtaId ;  /* 0x00000000000579c3 */ /* 0x000e620000008800 */
[----:B------:R-:W-:-:S07]  /*44e0*/  UMOV UR4, 0x400 ;  /* 0x0000040000047882 */ /* 0x000fce0000000000 */
[----:B------:R-:W2:Y:S01]  /*44f0*/  LDC.64 R2, c[0x0][0x388] ;  /* 0x0000e200ff027b82 */ /* 0x000ea20000000a00 */
[----:B-1----:R-:W-:-:S09]  /*4500*/  ULEA UR4, UR5, UR4, 0x18 ;  /* 0x0000000405047291 */ /* 0x002fd2000f8ec0ff */
[----:B------:R-:W2:Y:S04]  /*4510*/  LDS.128 R4, [UR4] ;  /* 0x00000004ff047984 */ /* 0x000ea80008000c00 */
[----:B------:R-:W1:Y:S04]  /*4520*/  LDS.128 R12, [UR4+0x10] ;  /* 0x00001004ff0c7984 */ /* 0x000e680008000c00 */
[----:B------:R-:W3:Y:S01]  /*4530*/  LDS.64 R10, [UR4+0x20] ;  /* 0x00002004ff0a7984 */ /* 0x000ee20008000a00 */
[----:B------:R-:W4:Y:S02]  /*4540*/  LDCU.64 UR4, c[0x0][0x388] ;  /* 0x00007100ff0477ac */ /* 0x000f240008000a00 */
[----:B----4-:R-:W-:-:S04]  /*4550*/  UIADD3 UR4, UP0, UPT, UR4, 0x8, URZ ;  /* 0x0000000804047890 */ /* 0x010fc8000ff1e0ff */
[----:B------:R-:W-:Y:S02]  /*4560*/  UIADD3.X UR5, UPT, UPT, URZ, UR5, URZ, UP0, !UPT ;  /* 0x00000005ff057290 */ /* 0x000fe400087fe4ff */
[----:B------:R-:W-:-:S04]  /*4570*/  IMAD.U32 R8, RZ, RZ, UR4 ;  /* 0x00000004ff087e24 */ /* 0x000fc8000f8e00ff */
[----:B------:R-:W-:Y:S01]  /*4580*/  IMAD.U32 R9, RZ, RZ, UR5 ;  /* 0x00000005ff097e24 */ /* 0x000fe2000f8e00ff */
[----:B--2---:R-:W-:Y:S04]  /*4590*/  REDG.E.ADD.64.STRONG.GPU desc[UR6][R2.64], R4 ;  /* 0x000000040200798e */ /* 0x004fe8000c12e506 */
[----:B------:R-:W-:Y:S04]  /*45a0*/  REDG.E.ADD.64.STRONG.GPU desc[UR6][R8.64], R6 ;  /* 0x000000060800798e */ /* 0x000fe8000c12e506 */
[----:B-1----:R-:W-:Y:S04]  /*45b0*/  REDG.E.ADD.64.STRONG.GPU desc[UR6][R8.64+0x8], R12 ;  /* 0x0000080c0800798e */ /* 0x002fe8000c12e506 */
[----:B------:R-:W-:Y:S04]  /*45c0*/  REDG.E.ADD.64.STRONG.GPU desc[UR6][R8.64+0x10], R14 ;  /* 0x0000100e0800798e */ /* 0x000fe8000c12e506 */
[----:B---3--:R-:W-:Y:S01]  /*45d0*/  REDG.E.ADD.64.STRONG.GPU desc[UR6][R8.64+0x18], R10 ;  /* 0x0000180a0800798e */ /* 0x008fe2000c12e506 */
[----:B------:R-:W-:Y:S05]  /*45e0*/  EXIT ;  /* 0x000000000000794d */ /* 0x000fea0003800000 */
.L_x_86:
[----:B------:R-:W-:-:S00]  /*45f0*/  BRA `(.L_x_86) ;  /* 0xfffffffc00fc7947 */ /* 0x000fc0000383ffff */
[----:B------:R-:W-:-:S00]  /*4600*/  NOP ;  /* 0x0000000000007918 */ /* 0x000fc00000000000 */
[----:B------:R-:W-:-:S00]  /*4610*/  NOP ;  /* 0x0000000000007918 */ /* 0x000fc00000000000 */
[----:B------:R-:W-:-:S00]  /*4620*/  NOP ;  /* 0x0000000000007918 */ /* 0x000fc00000000000 */
[----:B------:R-:W-:-:S00]  /*4630*/  NOP ;  /* 0x0000000000007918 */ /* 0x000fc00000000000 */
[----:B------:R-:W-:-:S00]  /*4640*/  NOP ;  /* 0x0000000000007918 */ /* 0x000fc00000000000 */
[----:B------:R-:W-:-:S00]  /*4650*/  NOP ;  /* 0x0000000000007918 */ /* 0x000fc00000000000 */
[----:B------:R-:W-:-:S00]  /*4660*/  NOP ;  /* 0x0000000000007918 */ /* 0x000fc00000000000 */
[----:B------:R-:W-:-:S00]  /*4670*/  NOP ;  /* 0x0000000000007918 */ /* 0x000fc00000000000 */
.L_x_96:


//--------------------- .text._Z12setup_kernelP17curandStateXORWOW --------------------------
	.section	.text._Z12setup_kernelP17curandStateXORWOW,"ax",@progbits
	.align	128
        .global         _Z12setup_kernelP17curandStateXORWOW
        .type           _Z12setup_kernelP17curandStateXORWOW,@function
        .size           _Z12setup_kernelP17curandStateXORWOW,(.L_x_97 - _Z12setup_kernelP17curandStateXORWOW)
        .other          _Z12setup_kernelP17curandStateXORWOW,@"STO_CUDA_ENTRY STV_DEFAULT"
_Z12setup_kernelP17curandStateXORWOW:
.text._Z12setup_kernelP17curandStateXORWOW:
[----:B------:R-:W-:Y:S01]  /*0000*/  LDC R1, c[0x0][0x37c] ;  /* 0x0000df00ff017b82 */ /* 0x000fe20000000800 */
[----:B------:R-:W0:Y:S01]  /*0010*/  S2R R0, SR_TID.X ;  /* 0x0000000000007919 */ /* 0x000e220000002100 */
[----:B------:R-:W0:Y:S01]  /*0020*/  LDCU UR6, c[0x0][0x360] ;  /* 0x00006c00ff0677ac */ /* 0x000e220008000800 */
[----:B------:R-:W0:Y:S01]  /*0030*/  S2R R3, SR_CTAID.X ;  /* 0x0000000000037919 */ /* 0x000e220000002500 */
[----:B------:R-:W1:Y:S01]  /*0040*/  LDCU.64 UR4, c[0x0][0x358] ;  /* 0x00006b00ff0477ac */ /* 0x000e620008000a00 */
[----:B0-----:R-:W-:Y:S01]  /*0050*/  IMAD R0, R3, UR6, R0 ;  /* 0x0000000603007c24 */ /* 0x001fe2000f8e0200 */
[----:B------:R-:W-:Y:S02]  /*0060*/  CS2R R2, SR_CLOCKLO ;  /* 0x0000000000027805 */ /* 0x000fe40000015000 */
[----:B------:R-:W0:Y:S02]  /*0070*/  LDC.64 R6, c[0x0][0x380] ;  /* 0x0000e000ff067b82 */ /* 0x000e240000000a00 */
[----:B------:R-:W-:Y:S01]  /*0080*/  SHF.R.S32.HI R13, RZ, 0x1f, R0 ;  /* 0x0000001fff0d7819 */ /* 0x000fe20000011400 */
[----:B------:R-:W-:Y:S01]  /*0090*/  BSSY.RECONVERGENT B0, `(.L_x_87) ;  /* 0x00000e2000007945 */ /* 0x000fe20003800200 */
[----:B------:R-:W-:-:S04]  /*00a0*/  IADD3 R2, P0, PT, R0, R2, RZ ;  /* 0x0000000200027210 */ /* 0x000fc80007f1e0ff */
[----:B------:R-:W-:Y:S01]  /*00b0*/  LOP3.LUT R2, R2, 0xaad26b49, RZ, 0x3c, !PT ;  /* 0xaad26b4902027812 */ /* 0x000fe200078e3cff */
[----:B------:R-:W-:Y:S01]  /*00c0*/  IMAD.X R3, R3, 0x1, R13, P0 ;  /* 0x0000000103037824 */ /* 0x000fe200000e060d */
[----:B------:R-:W-:-:S03]  /*00d0*/  ISETP.NE.AND P0, PT, R0, RZ, PT ;  /* 0x000000ff0000720c */ /* 0x000fc60003f05270 */
[----:B------:R-:W-:Y:S01]  /*00e0*/  IMAD R2, R2, 0x4182bed5, RZ ;  /* 0x4182bed502027824 */ /* 0x000fe200078e02ff */
[----:B------:R-:W-:-:S03]  /*00f0*/  LOP3.LUT R3, R3, 0xf7dcefdd, RZ, 0x3c, !PT ;  /* 0xf7dcefdd03037812 */ /* 0x000fc600078e3cff */
[C---:B------:R-:W-:Y:S01]  /*0100*/  VIADD R5, R2.reuse, 0x75bcd15 ;  /* 0x075bcd1502057836 */ /* 0x040fe20000000000 */
[C---:B------:R-:W-:Y:S01]  /*0110*/  LOP3.LUT R8, R2.reuse, 0x159a55e5, RZ, 0x3c, !PT ;  /* 0x159a55e502087812 */ /* 0x040fe200078e3cff */
[----:B------:R-:W-:Y:S02]  /*0120*/  IMAD R3, R3, -0x658354e5, RZ ;  /* 0x9a7cab1b03037824 */ /* 0x000fe400078e02ff */
[C---:B------:R-:W-:Y:S02]  /*0130*/  VIADD R11, R2.reuse, 0x583f19 ;  /* 0x00583f19020b7836 */ /* 0x040fe40000000000 */
[C---:B------:R-:W-:Y:S01]  /*0140*/  VIADD R9, R3.reuse, 0x1f123bb5 ;  /* 0x1f123bb503097836 */ /* 0x040fe20000000000 */
[----:B------:R-:W-:Y:S01]  /*0150*/  IADD3 R4, PT, PT, R2, 0x64f0c9, R3 ;  /* 0x0064f0c902047810 */ /* 0x000fe20007ffe003 */
[----:B0-----:R-:W-:Y:S01]  /*0160*/  IMAD.WIDE R6, R0, 0x30, R6 ;  /* 0x0000003000067825 */ /* 0x001fe200078e0206 */
[----:B------:R-:W-:-:S04]  /*0170*/  LOP3.LUT R10, R3, 0x5491333, RZ, 0x3c, !PT ;  /* 0x05491333030a7812 */ /* 0x000fc800078e3cff */
[----:B-1----:R0:W-:Y:S04]  /*0180*/  STG.E.64 desc[UR4][R6.64], R4 ;  /* 0x0000000406007986 */ /* 0x0021e8000c101b04 */
[----:B------:R0:W-:Y:S04]  /*0190*/  STG.E.64 desc[UR4][R6.64+0x8], R8 ;  /* 0x0000080806007986 */ /* 0x0001e8000c101b04 */
[----:B------:R0:W-:Y:S01]  /*01a0*/  STG.E.64 desc[UR4][R6.64+0x10], R10 ;  /* 0x0000100a06007986 */ /* 0x0001e2000c101b04 */
[----:B------:R-:W-:Y:S05]  /*01b0*/  @!P0 BRA `(.L_x_88) ;  /* 0x0000000c003c8947 */ /* 0x000fea0003800000 */
[----:B------:R-:W-:-:S07]  /*01c0*/  IMAD.MOV.U32 R12, RZ, RZ, RZ ;  /* 0x000000ffff0c7224 */ /* 0x000fce00078e00ff */
.L_x_94:
[----:B-1----:R-:W-:Y:S01]  /*01d0*/  LOP3.LUT R2, R0, 0x3, RZ, 0xc0, !PT ;  /* 0x0000000300027812 */ /* 0x002fe200078ec0ff */
[----:B------:R-:W-:Y:S03]  /*01e0*/  BSSY.RECONVERGENT B1, `(.L_x_89) ;  /* 0x00000c6000017945 */ /* 0x000fe60003800200 */
[----:B------:R-:W-:-:S04]  /*01f0*/  ISETP.NE.U32.AND P0, PT, R2, RZ, PT ;  /* 0x000000ff0200720c */ /* 0x000fc80003f05070 */
[----:B------:R-:W-:-:S13]  /*0200*/  ISETP.NE.AND.EX P0, PT, RZ, RZ, PT, P0 ;  /* 0x000000ffff00720c */ /* 0x000fda0003f05300 */
[----:B------:R-:W-:Y:S05]  /*0210*/  @!P0 BRA `(.L_x_90) ;  /* 0x0000000c00088947 */ /* 0x000fea0003800000 */
[----:B0-----:R-:W0:Y:S01]  /*0220*/  LDC.64 R8, c[0x4][RZ] ;  /* 0x01000000ff087b82 */ /* 0x001e220000000a00 */
[----:B------:R-:W-:Y:S02]  /*0230*/  IMAD.MOV.U32 R14, RZ, RZ, RZ ;  /* 0x000000ffff0e7224 */ /* 0x000fe400078e00ff */
[----:B0-----:R-:W-:-:S07]  /*0240*/  IMAD.WIDE.U32 R8, R12, 0xc80, R8 ;  /* 0x00000c800c087825 */ /* 0x001fce00078e0008 */
.L_x_93:
[----:B-1----:R-:W-:Y:S01]  /*0250*/  IMAD.MOV.U32 R15, RZ, RZ, RZ ;  /* 0x000000ffff0f7224 */ /* 0x002fe200078e00ff */
[----:B------:R-:W-:Y:S01]  /*0260*/  CS2R R2, SRZ ;  /* 0x0000000000027805 */ /* 0x000fe2000001ff00 */
[----:B------:R-:W-:Y:S01]  /*0270*/  IMAD.MOV.U32 R17, RZ, RZ, RZ ;  /* 0x000000ffff117224 */ /* 0x000fe200078e00ff */
[----:B------:R-:W-:-:S07]  /*0280*/  CS2R R4, SRZ ;  /* 0x0000000000047805 */ /* 0x000fce000001ff00 */
.L_x_92:
[----:B------:R-:W-:-:S05]  /*0290*/  IMAD.WIDE.U32 R10, R17, 0x4, R6 ;  /* 0x00000004110a7825 */ /* 0x000fca00078e0006 */
[----:B------:R0:W5:Y:S01]  /*02a0*/  LDG.E R16, desc[UR4][R10.64+0x4] ;  /* 0x000004040a107981 */ /* 0x000162000c1e1900 */
[----:B------:R-:W-:-:S07]  /*02b0*/  IMAD.MOV.U32 R19, RZ, RZ, RZ ;  /* 0x000000ffff137224 */ /* 0x000fce00078e00ff */
.L_x_91:
[----:B-----5:R-:W-:Y:S01]  /*02c0*/  SHF.R.U32.HI R24, RZ, R19, R16 ;  /* 0x00000013ff187219 */ /* 0x020fe20000011610 */
[----:B0-----:R-:W-:-:S03]  /*02d0*/  IMAD.SHL.U32 R10, R17, 0x20, RZ ;  /* 0x00000020110a7824 */ /* 0x001fc600078e00ff */
[----:B------:R-:W-:Y:S01]  /*02e0*/  LOP3.LUT R11, R24, 0x1, RZ, 0xc0, !PT ;  /* 0x00000001180b7812 */ /* 0x000fe200078ec0ff */
[----:B------:R-:W-:-:S03]  /*02f0*/  IMAD.IADD R10, R10, 0x1, R19 ;  /* 0x000000010a0a7824 */ /* 0x000fc600078e0213 */
[----:B------:R-:W-:Y:S01]  /*0300*/  ISETP.NE.U32.AND P0, PT, R11, 0x1, PT ;  /* 0x000000010b00780c */ /* 0x000fe20003f05070 */
[----:B------:R-:W-:-:S03]  /*0310*/  IMAD R11, R10, 0x5, RZ ;  /* 0x000000050a0b7824 */ /* 0x000fc600078e02ff */
[----:B------:R-:W-:Y:S01]  /*0320*/  R2P PR, R24, 0x7e ;  /* 0x0000007e18007804 */ /* 0x000fe20000000000 */
[----:B------:R-:W-:-:S08]  /*0330*/  IMAD.WIDE.U32 R10, R11, 0x4, R8 ;  /* 0x000000040b0a7825 */ /* 0x000fd000078e0008 */
[----:B------:R-:W2:Y:S04]  /*0340*/  @!P0 LDG.E R18, desc[UR4][R10.64] ;  /* 0x000000040a128981 */ /* 0x000ea8000c1e1900 */
[----:B------:R-:W3:Y:S04]  /*0350*/  @!P0 LDG.E R20, desc[UR4][R10.64+0x10] ;  /* 0x000010040a148981 */ /* 0x000ee8000c1e1900 */
[----:B------:R-:W4:Y:S04]  /*0360*/  @P1 LDG.E R22, desc[UR4][R10.64+0x14] ;  /* 0x000014040a161981 */ /* 0x000f28000c1e1900 */
[----:B------:R-:W4:Y:S04]  /*0370*/  @P2 LDG.E R26, desc[UR4][R10.64+0x28] ;  /* 0x000028040a1a2981 */ /* 0x000f28000c1e1900 */
[----:B------:R-:W4:Y:S04]  /*0380*/  @!P0 LDG.E R21, desc[UR4][R10.64+0x4] ;  /* 0x000004040a158981 */ /* 0x000f28000c1e1900 */
[----:B------:R-:W4:Y:S04]  /*0390*/  @!P0 LDG.E R23, desc[UR4][R10.64+0xc] ;  /* 0x00000c040a178981 */ /* 0x000f28000c1e1900 */
[----:B------:R-:W4:Y:S04]  /*03a0*/  @P1 LDG.E R25, desc[UR4][R10.64+0x18] ;  /* 0x000018040a191981 */ /* 0x000f28000c1e1900 */
[----:B------:R-:W4:Y:S04]  /*03b0*/  @P3 LDG.E R28, desc[UR4][R10.64+0x3c] ;  /* 0x00003c040a1c3981 */ /* 0x000f28000c1e1900 */
[----:B------:R-:W4:Y:S01]  /*03c0*/  @P6 LDG.E R27, desc[UR4][R10.64+0x7c] ;  /* 0x00007c040a1b6981 */ /* 0x000f22000c1e1900 */
[----:B--2---:R-:W-:-:S03]  /*03d0*/  @!P0 LOP3.LUT R15, R15, R18, RZ, 0x3c, !PT ;  /* 0x000000120f0f8212 */ /* 0x004fc600078e3cff */
[----:B------:R-:W2:Y:S01]  /*03e0*/  @!P0 LDG.E R18, desc[UR4][R10.64+0x8] ;  /* 0x000008040a128981 */ /* 0x000ea2000c1e1900 */
[----:B---3--:R-:W-:-:S03]  /*03f0*/  @!P0 LOP3.LUT R3, R3, R20, RZ, 0x3c, !PT ;  /* 0x0000001403038212 */ /* 0x008fc600078e3cff */
[----:B------:R-:W3:Y:S01]  /*0400*/  @P1 LDG.E R20, desc[UR4][R10.64+0x24] ;  /* 0x000024040a141981 */ /* 0x000ee2000c1e1900 */
[----:B----4-:R-:W-:-:S03]  /*0410*/  @P1 LOP3.LUT R15, R15, R22, RZ, 0x3c, !PT ;  /* 0x000000160f0f1212 */ /* 0x010fc600078e3cff */
[----:B------:R-:W4:Y:S01]  /*0420*/  @P2 LDG.E R22, desc[UR4][R10.64+0x38] ;  /* 0x000038040a162981 */ /* 0x000f22000c1e1900 */
[----:B------:R-:W-:-:S03]  /*0430*/  @P2 LOP3.LUT R15, R15, R26, RZ, 0x3c, !PT ;  /* 0x0000001a0f0f2212 */ /* 0x000fc600078e3cff */
[----:B------:R-:W4:Y:S01]  /*0440*/  @P4 LDG.E R26, desc[UR4][R10.64+0x50] ;  /* 0x000050040a1a4981 */ /* 0x000f22000c1e1900 */
[----:B------:R-:W-:-:S03]  /*0450*/  @!P0 LOP3.LUT R4, R4, R21, RZ, 0x3c, !PT ;  /* 0x0000001504048212 */ /* 0x000fc600078e3cff */
[----:B------:R-:W4:Y:S01]  /*0460*/  @P1 LDG.E R21, desc[UR4][R10.64+0x20] ;  /* 0x000020040a151981 */ /* 0x000f22000c1e1900 */
[----:B------:R-:W-:-:S03]  /*0470*/  @!P0 LOP3.LUT R2, R2, R23, RZ, 0x3c, !PT ;  /* 0x0000001702028212 */ /* 0x000fc600078e3cff */
[----:B------:R-:W4:Y:S01]  /*0480*/  @P2 LDG.E R23, desc[UR4][R10.64+0x2c] ;  /* 0x00002c040a172981 */ /* 0x000f22000c1e1900 */
[----:B------:R-:W-:-:S03]  /*0490*/  @P1 LOP3.LUT R4, R4, R25, RZ, 0x3c, !PT ;  /* 0x0000001904041212 */ /* 0x000fc600078e3cff */
[----:B------:R-:W4:Y:S01]  /*04a0*/  @P2 LDG.E R25, desc[UR4][R10.64+0x34] ;  /* 0x000034040a192981 */ /* 0x000f22000c1e1900 */
[----:B--2---:R-:W-:-:S03]  /*04b0*/  @!P0 LOP3.LUT R5, R5, R18, RZ, 0x3c, !PT ;  /* 0x0000001205058212 */ /* 0x004fc600078e3cff */
[----:B------:R-:W2:Y:S01]  /*04c0*/  @P1 LDG.E R18, desc[UR4][R10.64+0x1c] ;  /* 0x00001c040a121981 */ /* 0x000ea2000c1e1900 */
[----:B---3--:R-:W-:-:S03]  /*04d0*/  @P1 LOP3.LUT R3, R3, R20, RZ, 0x3c, !PT ;  /* 0x0000001403031212 */ /* 0x008fc600078e3cff */
[----:B------:R-:W3:Y:S01]  /*04e0*/  @P2 LDG.E R20, desc[UR4][R10.64+0x30] ;  /* 0x000030040a142981 */ /* 0x000ee2000c1e1900 */
[----:B----4-:R-:W-:-:S03]  /*04f0*/  @P2 LOP3.LUT R3, R3, R22, RZ, 0x3c, !PT ;  /* 0x0000001603032212 */ /* 0x010fc600078e3cff */
[----:B------:R-:W4:Y:S01]  /*0500*/  @P3 LDG.E R22, desc[UR4][R10.64+0x4c] ;  /* 0x00004c040a163981 */ /* 0x000f22000c1e1900 */
[----:B------:R-:W-:-:S04]  /*0510*/  @P3 LOP3.LUT R15, R15, R28, RZ, 0x3c, !PT ;  /* 0x0000001c0f0f3212 */ /* 0x000fc800078e3cff */
[----:B------:R-:W-:Y:S02]  /*0520*/  @P4 LOP3.LUT R15, R15, R26, RZ, 0x3c, !PT ;  /* 0x0000001a0f0f4212 */ /* 0x000fe400078e3cff */
[----:B------:R-:W-:Y:S01]  /*0530*/  @P1 LOP3.LUT R2, R2, R21, RZ, 0x3c, !PT ;  /* 0x0000001502021212 */ /* 0x000fe200078e3cff */
[----:B------:R-:W4:Y:S04]  /*0540*/  @P5 LDG.E R26, desc[UR4][R10.64+0x64] ;  /* 0x000064040a1a5981 */ /* 0x000f28000c1e1900 */
[----:B------:R-:W4:Y:S01]  /*0550*/  @P3 LDG.E R21, desc[UR4][R10.64+0x40] ;  /* 0x000040040a153981 */ /* 0x000f22000c1e1900 */
[----:B------:R-:W-:Y:S02]  /*0560*/  @P2 LOP3.LUT R4, R4, R23, RZ, 0x3c, !PT ;  /* 0x0000001704042212 */ /* 0x000fe400078e3cff */
[----:B------:R-:W-:Y:S01]  /*0570*/  @P2 LOP3.LUT R2, R2, R25, RZ, 0x3c, !PT ;  /* 0x0000001902022212 */ /* 0x000fe200078e3cff */
[----:B------:R-:W4:Y:S04]  /*0580*/  @P3 LDG.E R23, desc[UR4][R10.64+0x48] ;  /* 0x000048040a173981 */ /* 0x000f28000c1e1900 */
[----:B------:R-:W4:Y:S01]  /*0590*/  @P4 LDG.E R25, desc[UR4][R10.64+0x54] ;  /* 0x000054040a194981 */ /* 0x000f22000c1e1900 */
[----:B--2---:R-:W-:-:S03]  /*05a0*/  @P1 LOP3.LUT R5, R5, R18, RZ, 0x3c, !PT ;  /* 0x0000001205051212 */ /* 0x004fc600078e3cff */
[----:B------:R-:W2:Y:S01]  /*05b0*/  @P3 LDG.E R18, desc[UR4][R10.64+0x44] ;  /* 0x000044040a123981 */ /* 0x000ea2000c1e1900 */
[----:B---3--:R-:W-:-:S03]  /*05c0*/  @P2 LOP3.LUT R5, R5, R20, RZ, 0x3c, !PT ;  /* 0x0000001405052212 */ /* 0x008fc600078e3cff */
[----:B------:R-:W3:Y:S01]  /*05d0*/  @P4 LDG.E R20, desc[UR4][R10.64+0x58] ;  /* 0x000058040a144981 */ /* 0x000ee2000c1e1900 */
[----:B----4-:R-:W-:-:S03]  /*05e0*/  @P3 LOP3.LUT R3, R3, R22, RZ, 0x3c, !PT ;  /* 0x0000001603033212 */ /* 0x010fc600078e3cff */
[----:B------:R-:W4:Y:S01]  /*05f0*/  @P4 LDG.E R22, desc[UR4][R10.64+0x60] ;  /* 0x000060040a164981 */ /* 0x000f22000c1e1900 */
[----:B------:R-:W-:Y:S02]  /*0600*/  LOP3.LUT P0, RZ, R24, 0x80, RZ, 0xc0, !PT ;  /* 0x0000008018ff7812 */ /* 0x000fe4000780c0ff */
[----:B------:R-:W-:Y:S02]  /*0610*/  @P5 LOP3.LUT R15, R15, R26, RZ, 0x3c, !PT ;  /* 0x0000001a0f0f5212 */ /* 0x000fe400078e3cff */
[----:B------:R-:W4:Y:S01]  /*0620*/  @P6 LDG.E R26, desc[UR4][R10.64+0x78] ;  /* 0x000078040a1a6981 */ /* 0x000f22000c1e1900 */
[----:B------:R-:W-:-:S03]  /*0630*/  @P3 LOP3.LUT R4, R4, R21, RZ, 0x3c, !PT ;  /* 0x0000001504043212 */ /* 0x000fc600078e3cff */
[----:B------:R-:W4:Y:S01]  /*0640*/  @P4 LDG.E R21, desc[UR4][R10.64+0x5c] ;  /* 0x00005c040a154981 */ /* 0x000f22000c1e1900 */
[----:B------:R-:W-:-:S03]  /*0650*/  @P3 LOP3.LUT R2, R2, R23, RZ, 0x3c, !PT ;  /* 0x0000001702023212 */ /* 0x000fc600078e3cff */
[----:B------:R-:W4:Y:S01]  /*0660*/  @P5 LDG.E R23, desc[UR4][R10.64+0x68] ;  /* 0x000068040a175981 */ /* 0x000f22000c1e1900 */
[----:B------:R-:W-:-:S03]  /*0670*/  @P4 LOP3.LUT R4, R4, R25, RZ, 0x3c, !PT ;  /* 0x0000001904044212 */ /* 0x000fc600078e3cff */
[----:B------:R-:W4:Y:S01]  /*0680*/  @P5 LDG.E R25, desc[UR4][R10.64+0x70] ;  /* 0x000070040a195981 */ /* 0x000f22000c1e1900 */
[----:B--2---:R-:W-:-:S03]  /*0690*/  @P3 LOP3.LUT R5, R5, R18, RZ, 0x3c, !PT ;  /* 0x0000001205053212 */ /* 0x004fc600078e3cff */
[----:B------:R-:W2:Y:S01]  /*06a0*/  @P5 LDG.E R18, desc[UR4][R10.64+0x6c] ;  /* 0x00006c040a125981 */ /* 0x000ea2000c1e1900 */
[----:B---3--:R-:W-:-:S03]  /*06b0*/  @P4 LOP3.LUT R5, R5, R20, RZ, 0x3c, !PT ;  /* 0x0000001405054212 */ /* 0x008fc600078e3cff */
[----:B------:R-:W3:Y:S01]  /*06c0*/  @P5 LDG.E R20, desc[UR4][R10.64+0x74] ;  /* 0x000074040a145981 */ /* 0x000ee2000c1e1900 */
[----:B----4-:R-:W-:-:S03]  /*06d0*/  @P4 LOP3.LUT R3, R3, R22, RZ, 0x3c, !PT ;  /* 0x0000001603034212 */ /* 0x010fc600078e3cff */
[----:B------:R-:W4:Y:S01]  /*06e0*/  @P0 LDG.E R22, desc[UR4][R10.64+0x8c] ;  /* 0x00008c040a160981 */ /* 0x000f22000c1e1900 */
[----:B------:R-:W-:-:S03]  /*06f0*/  @P6 LOP3.LUT R15, R15, R26, RZ, 0x3c, !PT ;  /* 0x0000001a0f0f6212 */ /* 0x000fc600078e3cff */
        /* <DEDUP_REMOVED lines=13> */
[----:B------:R-:W-:Y:S02]  /*07d0*/  @P6 LOP3.LUT R4, R4, R27, RZ, 0x3c, !PT ;  /* 0x0000001b04046212 */ /* 0x000fe400078e3cff */
[----:B------:R-:W-:Y:S02]  /*07e0*/  @P6 LOP3.LUT R2, R2, R21, RZ, 0x3c, !PT ;  /* 0x0000001502026212 */ /* 0x000fe400078e3cff */
[----:B------:R-:W-:Y:S02]  /*07f0*/  @P0 LOP3.LUT R4, R4, R23, RZ, 0x3c, !PT ;  /* 0x0000001704040212 */ /* 0x000fe400078e3cff */
[----:B------:R-:W-:Y:S02]  /*0800*/  @P0 LOP3.LUT R2, R2, R25, RZ, 0x3c, !PT ;  /* 0x0000001902020212 */ /* 0x000fe400078e3cff */
[----:B--2---:R-:W-:Y:S02]  /*0810*/  @P6 LOP3.LUT R5, R5, R18, RZ, 0x3c, !PT ;  /* 0x0000001205056212 */ /* 0x004fe400078e3cff */
[----:B---3--:R-:W-:-:S02]  /*0820*/  @P6 LOP3.LUT R3, R3, R20, RZ, 0x3c, !PT ;  /* 0x0000001403036212 */ /* 0x008fc400078e3cff */
[----:B----4-:R-:W-:Y:S02]  /*0830*/  @P0 LOP3.LUT R5, R5, R22, RZ, 0x3c, !PT ;  /* 0x0000001605050212 */ /* 0x010fe400078e3cff */
[----:B------:R-:W-:Y:S02]  /*0840*/  @P0 LOP3.LUT R3, R3, R26, RZ, 0x3c, !PT ;  /* 0x0000001a03030212 */ /* 0x000fe400078e3cff */
[----:B------:R-:W-:-:S13]  /*0850*/  R2P PR, R24.B1, 0x7f ;  /* 0x0000007f18007804 */ /* 0x000fda0000001000 */
[----:B------:R-:W2:Y:S04]  /*0860*/  @P0 LDG.E R18, desc[UR4][R10.64+0xa0] ;  /* 0x0000a0040a120981 */ /* 0x000ea8000c1e1900 */
[----:B------:R-:W3:Y:S04]  /*0870*/  @P1 LDG.E R22, desc[UR4][R10.64+0xb4] ;  /* 0x0000b4040a161981 */ /* 0x000ee8000c1e1900 */
[----:B------:R-:W4:Y:S04]  /*0880*/  @P2 LDG.E R26, desc[UR4][R10.64+0xc8] ;  /* 0x0000c8040a1a2981 */ /* 0x000f28000c1e1900 */
[----:B------:R-:W4:Y:S04]  /*0890*/  @P3 LDG.E R28, desc[UR4][R10.64+0xdc] ;  /* 0x0000dc040a1c3981 */ /* 0x000f28000c1e1900 */
[----:B------:R-:W4:Y:S04]  /*08a0*/  @P0 LDG.E R23, desc[UR4][R10.64+0xa4] ;  /* 0x0000a4040a170981 */ /* 0x000f28000c1e1900 */
[----:B------:R-:W4:Y:S04]  /*08b0*/  @P0 LDG.E R20, desc[UR4][R10.64+0xa8] ;  /* 0x0000a8040a140981 */ /* 0x000f28000c1e1900 */
[----:B------:R-:W4:Y:S04]  /*08c0*/  @P4 LDG.E R25, desc[UR4][R10.64+0xf0] ;  /* 0x0000f0040a194981 */ /* 0x000f28000c1e1900 */
        /* <DEDUP_REMOVED lines=21> */
[----:B------:R-:W-:Y:S02]  /*0a20*/  LOP3.LUT P0, RZ, R24, 0x8000, RZ, 0xc0, !PT ;  /* 0x0000800018ff7812 */ /* 0x000fe4000780c0ff */
[----:B----4-:R-:W-:Y:S01]  /*0a30*/  @P5 LOP3.LUT R15, R15, R26, RZ, 0x3c, !PT ;  /* 0x0000001a0f0f5212 */ /* 0x010fe200078e3cff */
[----:B------:R-:W4:Y:S04]  /*0a40*/  @P3 LDG.E R24, desc[UR4][R10.64+0xe4] ;  /* 0x0000e4040a183981 */ /* 0x000f28000c1e1900 */
[----:B------:R-:W2:Y:S01]  /*0a50*/  @P6 LDG.E R26, desc[UR4][R10.64+0x118] ;  /* 0x000118040a1a6981 */ /* 0x000ea2000c1e1900 */
        /* <DEDUP_REMOVED lines=8> */
[----:B---3--:R-:W-:-:S03]  /*0ae0*/  @P2 LOP3.LUT R3, R3, R22, RZ, 0x3c, !PT ;  /* 0x0000001603032212 */ /* 0x008fc600078e3cff */
[----:B------:R-:W3:Y:S01]  /*0af0*/  @P4 LDG.E R22, desc[UR4][R10.64+0x100] ;  /* 0x000100040a164981 */ /* 0x000ee2000c1e1900 */
[----:B--2---:R-:W-:-:S03]  /*0b00*/  @P6 LOP3.LUT R15, R15, R26, RZ, 0x3c, !PT ;  /* 0x0000001a0f0f6212 */ /* 0x004fc600078e3cff */
[----:B------:R-:W2:Y:S01]  /*0b10*/  @P0 LDG.E R26, desc[UR4][R10.64+0x12c] ;  /* 0x00012c040a1a0981 */ /* 0x000ea2000c1e1900 */
[----:B----4-:R-:W-:-:S03]  /*0b20*/  @P2 LOP3.LUT R2, R2, R23, RZ, 0x3c, !PT ;  /* 0x0000001702022212 */ /* 0x010fc600078e3cff */
[----:B------:R-:W4:Y:S01]  /*0b30*/  @P4 LDG.E R23, desc[UR4][R10.64+0xfc] ;  /* 0x0000fc040a174981 */ /* 0x000f22000c1e1900 */
[----:B------:R-:W-:-:S03]  /*0b40*/  @P2 LOP3.LUT R5, R5, R20, RZ, 0x3c, !PT ;  /* 0x0000001405052212 */ /* 0x000fc600078e3cff */
[----:B------:R-:W4:Y:S01]  /*0b50*/  @P4 LDG.E R20, desc[UR4][R10.64+0xf8] ;  /* 0x0000f8040a144981 */ /* 0x000f22000c1e1900 */
[----:B------:R-:W-:Y:S02]  /*0b60*/  @P3 LOP3.LUT R2, R2, R27, RZ, 0x3c, !PT ;  /* 0x0000001b02023212 */ /* 0x000fe400078e3cff */
[----:B------:R-:W-:Y:S01]  /*0b70*/  @P3 LOP3.LUT R4, R4, R25, RZ, 0x3c, !PT ;  /* 0x0000001904043212 */ /* 0x000fe200078e3cff */
[----:B------:R-:W4:Y:S01]  /*0b80*/  @P5 LDG.E R27, desc[UR4][R10.64+0x110] ;  /* 0x000110040a1b5981 */ /* 0x000f22000c1e1900 */
[----:B------:R-:W-:-:S03]  /*0b90*/  @P3 LOP3.LUT R5, R5, R24, RZ, 0x3c, !PT ;  /* 0x0000001805053212 */ /* 0x000fc600078e3cff */
[----:B------:R-:W4:Y:S04]  /*0ba0*/  @P5 LDG.E R25, desc[UR4][R10.64+0x108] ;  /* 0x000108040a195981 */ /* 0x000f28000c1e1900 */
        /* <DEDUP_REMOVED lines=19> */
[----:B------:R-:W-:-:S05]  /*0ce0*/  VIADD R19, R19, 0x10 ;  /* 0x0000001013137836 */ /* 0x000fca0000000000 */
[----:B------:R-:W-:Y:S02]  /*0cf0*/  ISETP.NE.AND P1, PT, R19, 0x20, PT ;  /* 0x000000201300780c */ /* 0x000fe40003f25270 */
[----:B------:R-:W-:Y:S02]  /*0d00*/  @P5 LOP3.LUT R3, R3, R18, RZ, 0x3c, !PT ;  /* 0x0000001203035212 */ /* 0x000fe400078e3cff */
[----:B------:R-:W-:Y:S02]  /*0d10*/  @P6 LOP3.LUT R4, R4, R21, RZ, 0x3c, !PT ;  /* 0x0000001504046212 */ /* 0x000fe400078e3cff */
[----:B---3--:R-:W-:-:S04]  /*0d20*/  @P6 LOP3.LUT R3, R3, R22, RZ, 0x3c, !PT ;  /* 0x0000001603036212 */ /* 0x008fc800078e3cff */
[----:B--2---:R-:W-:Y:S02]  /*0d30*/  @P0 LOP3.LUT R3, R3, R26, RZ, 0x3c, !PT ;  /* 0x0000001a03030212 */ /* 0x004fe400078e3cff */
[----:B----4-:R-:W-:Y:S02]  /*0d40*/  @P6 LOP3.LUT R2, R2, R23, RZ, 0x3c, !PT ;  /* 0x0000001702026212 */ /* 0x010fe400078e3cff */
[----:B------:R-:W-:Y:S02]  /*0d50*/  @P6 LOP3.LUT R5, R5, R20, RZ, 0x3c, !PT ;  /* 0x0000001405056212 */ /* 0x000fe400078e3cff */
[----:B------:R-:W-:Y:S02]  /*0d60*/  @P0 LOP3.LUT R2, R2, R27, RZ, 0x3c, !PT ;  /* 0x0000001b02020212 */ /* 0x000fe400078e3cff */
[----:B------:R-:W-:Y:S02]  /*0d70*/  @P0 LOP3.LUT R4, R4, R25, RZ, 0x3c, !PT ;  /* 0x0000001904040212 */ /* 0x000fe400078e3cff */
[----:B------:R-:W-:Y:S01]  /*0d80*/  @P0 LOP3.LUT R5, R5, R24, RZ, 0x3c, !PT ;  /* 0x0000001805050212 */ /* 0x000fe200078e3cff */
[----:B------:R-:W-:Y:S06]  /*0d90*/  @P1 BRA `(.L_x_91) ;  /* 0xfffffff400481947 */ /* 0x000fec000383ffff */
[----:B------:R-:W-:-:S05]  /*0da0*/  VIADD R17, R17, 0x1 ;  /* 0x0000000111117836 */ /* 0x000fca0000000000 */
[----:B------:R-:W-:-:S13]  /*0db0*/  ISETP.NE.AND P0, PT, R17, 0x5, PT ;  /* 0x000000051100780c */ /* 0x000fda0003f05270 */
[----:B------:R-:W-:Y:S05]  /*0dc0*/  @P0 BRA `(.L_x_92) ;  /* 0xfffffff400300947 */ /* 0x000fea000383ffff */
[----:B------:R1:W-:Y:S01]  /*0dd0*/  STG.E.64 desc[UR4][R6.64+0x8], R4 ;  /* 0x0000080406007986 */ /* 0x0003e2000c101b04 */
[----:B------:R-:W-:Y:S01]  /*0de0*/  VIADD R14, R14, 0x1 ;  /* 0x000000010e0e7836 */ /* 0x000fe20000000000 */
[----:B------:R-:W-:Y:S02]  /*0df0*/  LOP3.LUT R11, R0, 0x3, RZ, 0xc0, !PT ;  /* 0x00000003000b7812 */ /* 0x000fe400078ec0ff */
[----:B------:R1:W-:Y:S02]  /*0e00*/  STG.E.64 desc[UR4][R6.64+0x10], R2 ;  /* 0x0000100206007986 */ /* 0x0003e4000c101b04 */
[----:B------:R-:W-:Y:S02]  /*0e10*/  ISETP.GE.U32.AND P0, PT, R14, R11, PT ;  /* 0x0000000b0e00720c */ /* 0x000fe40003f06070 */
[----:B------:R1:W-:Y:S11]  /*0e20*/  STG.E desc[UR4][R6.64+0x4], R15 ;  /* 0x0000040f06007986 */ /* 0x0003f6000c101904 */
[----:B------:R-:W-:Y:S05]  /*0e30*/  @!P0 BRA `(.L_x_93) ;  /* 0xfffffff400048947 */ /* 0x000fea000383ffff */
.L_x_90:
[----:B------:R-:W-:Y:S05]  /*0e40*/  BSYNC.RECONVERGENT B1 ;  /* 0x0000000000017941 */ /* 0x000fea0003800200 */
.L_x_89:
[----:B------:R-:W-:Y:S01]  /*0e50*/  ISETP.GT.U32.AND P0, PT, R0, 0x3, PT ;  /* 0x000000030000780c */ /* 0x000fe20003f04070 */
[----:B------:R-:W-:Y:S01]  /*0e60*/  VIADD R12, R12, 0x1 ;  /* 0x000000010c0c7836 */ /* 0x000fe20000000000 */
[--C-:B------:R-:W-:Y:S02]  /*0e70*/  SHF.R.U64 R0, R0, 0x2, R13.reuse ;  /* 0x0000000200007819 */ /* 0x100fe4000000120d */
[----:B------:R-:W-:Y:S02]  /*0e80*/  ISETP.GT.U32.AND.EX P0, PT, R13, RZ, PT, P0 ;  /* 0x000000ff0d00720c */ /* 0x000fe40003f04100 */
[----:B------:R-:W-:-:S11]  /*0e90*/  SHF.R.U32.HI R13, RZ, 0x2, R13 ;  /* 0x00000002ff0d7819 */ /* 0x000fd6000001160d */
[----:B------:R-:W-:Y:S05]  /*0ea0*/  @P0 BRA `(.L_x_94) ;  /* 0xfffffff000c80947 */ /* 0x000fea000383ffff */
.L_x_88:
[----:B------:R-:W-:Y:S05]  /*0eb0*/  BSYNC.RECONVERGENT B0 ;  /* 0x0000000000007941 */ /* 0x000fea0003800200 */
.L_x_87:
[----:B------:R-:W-:Y:S04]  /*0ec0*/  STG.E.64 desc[UR4][R6.64+0x18], RZ ;  /* 0x000018ff06007986 */ /* 0x000fe8000c101b04 */
[----:B------:R-:W-:Y:S04]  /*0ed0*/  STG.E desc[UR4][R6.64+0x20], RZ ;  /* 0x000020ff06007986 */ /* 0x000fe8000c101904 */
[----:B------:R-:W-:Y:S01]  /*0ee0*/  STG.E.64 desc[UR4][R6.64+0x28], RZ ;  /* 0x000028ff06007986 */ /* 0x000fe2000c101b04 */
[----:B------:R-:W-:Y:S05]  /*0ef0*/  EXIT ;  /* 0x000000000000794d */ /* 0x000fea0003800000 */
.L_x_95:
        /* <DEDUP_REMOVED lines=16> */
.L_x_97:


//--------------------- .nv.global.init           --------------------------
	.section	.nv.global.init,"aw",@progbits
	.align	4
.nv.global.init:
	.type		mrg32k3aM1SubSeq,@object
	.size		mrg32k3aM1SubSeq,(mrg32k3aM2SubSeq - mrg32k3aM1SubSeq)
mrg32k3aM1SubSeq:
        /*0000*/ 	.byte	0x0b, 0xcc, 0xee, 0x04, 0x73, 0x29, 0x8b, 0x6f, 0xf6, 0x53, 0x03, 0xf6, 0x23, 0xf6, 0xea, 0xda
        /* <DEDUP_REMOVED lines=125> */
	.type		mrg32k3aM2SubSeq,@object
	.size		mrg32k3aM2SubSeq,(mrg32k3aM1 - mrg32k3aM2SubSeq)
mrg32k3aM2SubSeq:
        /* <DEDUP_REMOVED lines=126> */
	.type		mrg32k3aM1,@object
	.size		mrg32k3aM1,(mrg32k3aM1Seq - mrg32k3aM1)
mrg32k3aM1:
        /* <DEDUP_REMOVED lines=144> */
	.type		mrg32k3aM1Seq,@object
	.size		mrg32k3aM1Seq,(mrg32k3aM2 - mrg32k3aM1Seq)
mrg32k3aM1Seq:
        /* <DEDUP_REMOVED lines=144> */
	.type		mrg32k3aM2,@object
	.size		mrg32k3aM2,(mrg32k3aM2Seq - mrg32k3aM2)
mrg32k3aM2:
        /* <DEDUP_REMOVED lines=144> */
	.type		mrg32k3aM2Seq,@object
	.size		mrg32k3aM2Seq,(precalc_xorwow_matrix - mrg32k3aM2Seq)
mrg32k3aM2Seq:
        /* <DEDUP_REMOVED lines=144> */
	.type		precalc_xorwow_matrix,@object
	.size		precalc_xorwow_matrix,(precalc_xorwow_offset_matrix - precalc_xorwow_matrix)
precalc_xorwow_matrix:
        /* <DEDUP_REMOVED lines=6400> */
	.type		precalc_xorwow_offset_matrix,@object
	.size		precalc_xorwow_offset_matrix,(.L_1 - precalc_xorwow_offset_matrix)
precalc_xorwow_offset_matrix:
        /* <DEDUP_REMOVED lines=6400> */
.L_1:


//--------------------- .nv.shared._Z12camel_up_simIyEvP17curandStateXORWOWPT_S2_ --------------------------
	.section	.nv.shared._Z12camel_up_simIyEvP17curandStateXORWOWPT_S2_,"aw",@nobits
	.sectionflags	@""
	.align	8
.nv.shared._Z12camel_up_simIyEvP17curandStateXORWOWPT_S2_:
	.zero		1064


//--------------------- .nv.shared.reserved.0     --------------------------
	.section	.nv.shared.reserved.0,"aw",@nobits
	.weak		__nv_reservedSMEM_offset_0_alias
	.size		__nv_reservedSMEM_offset_0_alias, 0, 64
	.other		__nv_reservedSMEM_offset_0_alias,@"STO_CUDA_RESERVED_SHARED STV_DEFAULT"
__nv_reservedSMEM_offset_0_alias:
	.zero		0
	.zero		64


//--------------------- .nv.constant0._Z12camel_up_simIyEvP17curandStateXORWOWPT_S2_ --------------------------
	.section	.nv.constant0._Z12camel_up_simIyEvP17curandStateXORWOWPT_S2_,"a",@progbits
	.sectionflags	@""
	.align	4
.nv.constant0._Z12camel_up_simIyEvP17curandStateXORWOWPT_S2_:
	.zero		920


//--------------------- .nv.constant0._Z12setup_kernelP17curandStateXORWOW --------------------------
	.section	.nv.constant0._Z12setup_kernelP17curandStateXORWOW,"a",@progbits
	.sectionflags	@""
	.align	4
.nv.constant0._Z12setup_kernelP17curandStateXORWOW:
	.zero		904


//--------------------- SYMBOLS --------------------------

	.type		.nv.reservedSmem.offset0,@object
	.size		.nv.reservedSmem.offset0,0x4
	.type		.nv.reservedSmem.cap,@object
	.size		.nv.reservedSmem.cap,0x4
